//
// Generated by NVIDIA NVVM Compiler
//
// Compiler Build ID: CL-36424714
// Cuda compilation tools, release 13.0, V13.0.88
// Based on NVVM 20.0.0
//

.version 9.0
.target sm_100
.address_size 64

	// .globl	_Z23ker_GaussSeideleven_GPUidPdS_
.extern .shared .align 16 .b8 cache[];

.visible .entry _Z23ker_GaussSeideleven_GPUidPdS_(
	.param .u32 _Z23ker_GaussSeideleven_GPUidPdS__param_0,
	.param .f64 _Z23ker_GaussSeideleven_GPUidPdS__param_1,
	.param .u64 .ptr .align 1 _Z23ker_GaussSeideleven_GPUidPdS__param_2,
	.param .u64 .ptr .align 1 _Z23ker_GaussSeideleven_GPUidPdS__param_3
)
{
	.reg .pred 	%p<9>;
	.reg .b32 	%r<30>;
	.reg .b64 	%rd<13>;
	.reg .b64 	%fd<14>;

	ld.param.u32 	%r2, [_Z23ker_GaussSeideleven_GPUidPdS__param_0];
	ld.param.f64 	%fd2, [_Z23ker_GaussSeideleven_GPUidPdS__param_1];
	ld.param.u64 	%rd5, [_Z23ker_GaussSeideleven_GPUidPdS__param_2];
	ld.param.u64 	%rd6, [_Z23ker_GaussSeideleven_GPUidPdS__param_3];
	mov.u32 	%r3, %ntid.x;
	mov.u32 	%r4, %ctaid.x;
	mov.u32 	%r5, %tid.x;
	mad.lo.s32 	%r1, %r3, %r4, %r5;
	mul.lo.s32 	%r6, %r2, %r2;
	shr.u32 	%r7, %r6, 1;
	setp.ge.s32 	%p2, %r1, %r7;
	@%p2 bra 	$L__BB0_4;
	cvta.to.global.u64 	%rd7, %rd5;
	cvta.to.global.u64 	%rd8, %rd6;
	shl.b32 	%r8, %r1, 1;
	div.s32 	%r9, %r8, %r2;
	mul.lo.s32 	%r10, %r9, %r2;
	sub.s32 	%r11, %r8, %r10;
	rem.s32 	%r12, %r9, %r2;
	add.s32 	%r14, %r12, %r11;
	shr.u32 	%r15, %r14, 31;
	add.s32 	%r16, %r14, %r15;
	and.b32  	%r17, %r16, -2;
	sub.s32 	%r18, %r14, %r17;
	add.s32 	%r19, %r18, %r11;
	setp.eq.s32 	%p3, %r19, 0;
	add.s32 	%r21, %r2, -1;
	setp.eq.s32 	%p4, %r19, %r21;
	or.pred  	%p5, %p3, %p4;
	setp.eq.s32 	%p6, %r12, 0;
	or.pred  	%p7, %p6, %p5;
	setp.eq.s32 	%p8, %r12, %r21;
	or.pred  	%p1, %p7, %p8;
	mul.lo.s32 	%r22, %r12, %r2;
	add.s32 	%r23, %r19, %r22;
	add.s32 	%r24, %r23, -1;
	mul.wide.s32 	%rd9, %r24, 8;
	add.s64 	%rd1, %rd7, %rd9;
	add.s32 	%r25, %r22, %r2;
	add.s32 	%r26, %r23, %r2;
	mul.wide.s32 	%rd10, %r26, 8;
	add.s64 	%rd2, %rd7, %rd10;
	shl.b32 	%r27, %r2, 1;
	sub.s32 	%r28, %r25, %r27;
	add.s32 	%r29, %r19, %r28;
	mul.wide.s32 	%rd11, %r29, 8;
	add.s64 	%rd3, %rd7, %rd11;
	mul.f64 	%fd1, %fd2, %fd2;
	mul.wide.s32 	%rd12, %r23, 8;
	add.s64 	%rd4, %rd8, %rd12;
$L__BB0_2:
	@%p1 bra 	$L__BB0_2;
	ld.global.f64 	%fd3, [%rd1];
	ld.global.f64 	%fd4, [%rd1+16];
	ld.global.f64 	%fd5, [%rd2];
	ld.global.f64 	%fd6, [%rd3];
	add.f64 	%fd7, %fd3, %fd4;
	add.f64 	%fd8, %fd7, %fd5;
	add.f64 	%fd9, %fd8, %fd6;
	ld.global.f64 	%fd10, [%rd4];
	mul.f64 	%fd11, %fd1, %fd10;
	sub.f64 	%fd12, %fd9, %fd11;
	mul.f64 	%fd13, %fd12, 0d3FD0000000000000;
	st.global.f64 	[%rd1+8], %fd13;
	bra.uni 	$L__BB0_2;
$L__BB0_4:
	bar.sync 	0;
	ret;

}
	// .globl	_Z22ker_GaussSeidelodd_GPUidPdS_
.visible .entry _Z22ker_GaussSeidelodd_GPUidPdS_(
	.param .u32 _Z22ker_GaussSeidelodd_GPUidPdS__param_0,
	.param .f64 _Z22ker_GaussSeidelodd_GPUidPdS__param_1,
	.param .u64 .ptr .align 1 _Z22ker_GaussSeidelodd_GPUidPdS__param_2,
	.param .u64 .ptr .align 1 _Z22ker_GaussSeidelodd_GPUidPdS__param_3
)
{
	.reg .pred 	%p<9>;
	.reg .b32 	%r<31>;
	.reg .b64 	%rd<13>;
	.reg .b64 	%fd<14>;

	ld.param.u32 	%r2, [_Z22ker_GaussSeidelodd_GPUidPdS__param_0];
	ld.param.f64 	%fd2, [_Z22ker_GaussSeidelodd_GPUidPdS__param_1];
	ld.param.u64 	%rd5, [_Z22ker_GaussSeidelodd_GPUidPdS__param_2];
	ld.param.u64 	%rd6, [_Z22ker_GaussSeidelodd_GPUidPdS__param_3];
	mov.u32 	%r3, %ntid.x;
	mov.u32 	%r4, %ctaid.x;
	mov.u32 	%r5, %tid.x;
	mad.lo.s32 	%r1, %r3, %r4, %r5;
	mul.lo.s32 	%r6, %r2, %r2;
	shr.u32 	%r7, %r6, 1;
	setp.ge.s32 	%p2, %r1, %r7;
	@%p2 bra 	$L__BB1_4;
	cvta.to.global.u64 	%rd7, %rd5;
	cvta.to.global.u64 	%rd8, %rd6;
	shl.b32 	%r8, %r1, 1;
	div.s32 	%r9, %r8, %r2;
	mul.lo.s32 	%r10, %r9, %r2;
	sub.s32 	%r11, %r8, %r10;
	rem.s32 	%r12, %r9, %r2;
	add.s32 	%r14, %r11, %r12;
	add.s32 	%r15, %r14, 1;
	shr.u32 	%r16, %r15, 31;
	add.s32 	%r17, %r15, %r16;
	and.b32  	%r18, %r17, -2;
	sub.s32 	%r19, %r15, %r18;
	add.s32 	%r20, %r19, %r11;
	setp.eq.s32 	%p3, %r20, 0;
	add.s32 	%r22, %r2, -1;
	setp.eq.s32 	%p4, %r20, %r22;
	or.pred  	%p5, %p3, %p4;
	setp.eq.s32 	%p6, %r12, 0;
	or.pred  	%p7, %p6, %p5;
	setp.eq.s32 	%p8, %r12, %r22;
	or.pred  	%p1, %p7, %p8;
	mul.lo.s32 	%r23, %r12, %r2;
	add.s32 	%r24, %r20, %r23;
	add.s32 	%r25, %r24, -1;
	mul.wide.s32 	%rd9, %r25, 8;
	add.s64 	%rd1, %rd7, %rd9;
	add.s32 	%r26, %r23, %r2;
	add.s32 	%r27, %r24, %r2;
	mul.wide.s32 	%rd10, %r27, 8;
	add.s64 	%rd2, %rd7, %rd10;
	shl.b32 	%r28, %r2, 1;
	sub.s32 	%r29, %r26, %r28;
	add.s32 	%r30, %r20, %r29;
	mul.wide.s32 	%rd11, %r30, 8;
	add.s64 	%rd3, %rd7, %rd11;
	mul.f64 	%fd1, %fd2, %fd2;
	mul.wide.s32 	%rd12, %r24, 8;
	add.s64 	%rd4, %rd8, %rd12;
$L__BB1_2:
	@%p1 bra 	$L__BB1_2;
	ld.global.f64 	%fd3, [%rd1];
	ld.global.f64 	%fd4, [%rd1+16];
	ld.global.f64 	%fd5, [%rd2];
	ld.global.f64 	%fd6, [%rd3];
	add.f64 	%fd7, %fd3, %fd4;
	add.f64 	%fd8, %fd7, %fd5;
	add.f64 	%fd9, %fd8, %fd6;
	ld.global.f64 	%fd10, [%rd4];
	mul.f64 	%fd11, %fd1, %fd10;
	sub.f64 	%fd12, %fd9, %fd11;
	mul.f64 	%fd13, %fd12, 0d3FD0000000000000;
	st.global.f64 	[%rd1+8], %fd13;
	bra.uni 	$L__BB1_2;
$L__BB1_4:
	bar.sync 	0;
	ret;

}
	// .globl	_Z13ker_Error_GPUidPdS_S_
.visible .entry _Z13ker_Error_GPUidPdS_S_(
	.param .u32 _Z13ker_Error_GPUidPdS_S__param_0,
	.param .f64 _Z13ker_Error_GPUidPdS_S__param_1,
	.param .u64 .ptr .align 1 _Z13ker_Error_GPUidPdS_S__param_2,
	.param .u64 .ptr .align 1 _Z13ker_Error_GPUidPdS_S__param_3,
	.param .u64 .ptr .align 1 _Z13ker_Error_GPUidPdS_S__param_4
)
{
	.reg .pred 	%p<14>;
	.reg .b32 	%r<31>;
	.reg .b64 	%rd<21>;
	.reg .b64 	%fd<29>;

	ld.param.u32 	%r15, [_Z13ker_Error_GPUidPdS_S__param_0];
	ld.param.f64 	%fd6, [_Z13ker_Error_GPUidPdS_S__param_1];
	ld.param.u64 	%rd3, [_Z13ker_Error_GPUidPdS_S__param_2];
	ld.param.u64 	%rd4, [_Z13ker_Error_GPUidPdS_S__param_3];
	ld.param.u64 	%rd5, [_Z13ker_Error_GPUidPdS_S__param_4];
	mov.u32 	%r30, %ntid.x;
	mov.u32 	%r2, %tid.x;
	mov.u32 	%r3, %ctaid.x;
	mad.lo.s32 	%r29, %r30, %r3, %r2;
	mul.lo.s32 	%r5, %r15, %r15;
	setp.ge.s32 	%p1, %r29, %r5;
	mov.f64 	%fd27, 0d0000000000000000;
	@%p1 bra 	$L__BB2_5;
	cvta.to.global.u64 	%rd1, %rd3;
	add.s32 	%r6, %r15, -1;
	mul.f64 	%fd1, %fd6, %fd6;
	mov.u32 	%r16, %nctaid.x;
	mul.lo.s32 	%r7, %r30, %r16;
	cvta.to.global.u64 	%rd2, %rd4;
	mov.f64 	%fd27, 0d0000000000000000;
$L__BB2_2:
	div.s32 	%r17, %r29, %r15;
	mul.lo.s32 	%r18, %r17, %r15;
	sub.s32 	%r9, %r29, %r18;
	setp.eq.s32 	%p2, %r9, 0;
	setp.eq.s32 	%p3, %r9, %r6;
	or.pred  	%p4, %p2, %p3;
	setp.eq.s32 	%p5, %r17, 0;
	or.pred  	%p6, %p4, %p5;
	setp.eq.s32 	%p7, %r17, %r6;
	or.pred  	%p8, %p6, %p7;
	@%p8 bra 	$L__BB2_4;
	mul.lo.s32 	%r19, %r17, %r15;
	cvt.s64.s32 	%rd6, %r19;
	cvt.s64.s32 	%rd7, %r9;
	add.s64 	%rd8, %rd7, %rd6;
	shl.b64 	%rd9, %rd8, 3;
	add.s64 	%rd10, %rd1, %rd9;
	ld.global.f64 	%fd9, [%rd10+-8];
	ld.global.f64 	%fd10, [%rd10+8];
	add.s32 	%r20, %r19, %r15;
	add.s32 	%r21, %r20, %r9;
	mul.wide.s32 	%rd11, %r21, 8;
	add.s64 	%rd12, %rd1, %rd11;
	ld.global.f64 	%fd11, [%rd12];
	shl.b32 	%r22, %r15, 1;
	sub.s32 	%r23, %r20, %r22;
	add.s32 	%r24, %r23, %r9;
	mul.wide.s32 	%rd13, %r24, 8;
	add.s64 	%rd14, %rd1, %rd13;
	ld.global.f64 	%fd12, [%rd14];
	mul.wide.s32 	%rd15, %r29, 8;
	add.s64 	%rd16, %rd1, %rd15;
	ld.global.f64 	%fd13, [%rd16];
	add.f64 	%fd14, %fd9, %fd10;
	add.f64 	%fd15, %fd14, %fd11;
	add.f64 	%fd16, %fd15, %fd12;
	fma.rn.f64 	%fd17, %fd13, 0dC010000000000000, %fd16;
	div.rn.f64 	%fd18, %fd17, %fd1;
	add.s64 	%rd17, %rd2, %rd15;
	ld.global.f64 	%fd19, [%rd17];
	sub.f64 	%fd20, %fd18, %fd19;
	abs.f64 	%fd21, %fd20;
	add.f64 	%fd27, %fd27, %fd21;
$L__BB2_4:
	add.s32 	%r29, %r29, %r7;
	setp.lt.s32 	%p9, %r29, %r5;
	@%p9 bra 	$L__BB2_2;
$L__BB2_5:
	shl.b32 	%r25, %r2, 3;
	mov.u32 	%r26, cache;
	add.s32 	%r12, %r26, %r25;
	st.shared.f64 	[%r12], %fd27;
	bar.sync 	0;
	setp.lt.u32 	%p10, %r30, 2;
	@%p10 bra 	$L__BB2_9;
$L__BB2_6:
	shr.u32 	%r14, %r30, 1;
	setp.ge.u32 	%p11, %r2, %r14;
	@%p11 bra 	$L__BB2_8;
	ld.shared.f64 	%fd22, [%r12];
	shl.b32 	%r27, %r14, 3;
	add.s32 	%r28, %r12, %r27;
	ld.shared.f64 	%fd23, [%r28];
	add.f64 	%fd24, %fd22, %fd23;
	st.shared.f64 	[%r12], %fd24;
$L__BB2_8:
	bar.sync 	0;
	setp.gt.u32 	%p12, %r30, 3;
	mov.u32 	%r30, %r14;
	@%p12 bra 	$L__BB2_6;
$L__BB2_9:
	setp.ne.s32 	%p13, %r2, 0;
	@%p13 bra 	$L__BB2_11;
	ld.shared.f64 	%fd25, [cache];
	cvta.to.global.u64 	%rd18, %rd5;
	mul.wide.u32 	%rd19, %r3, 8;
	add.s64 	%rd20, %rd18, %rd19;
	st.global.f64 	[%rd20], %fd25;
$L__BB2_11:
	ret;

}


// ===== COMPILED SASS (sm_100) =====

	.target	sm_100

	.elftype	@"ET_EXEC"


//--------------------- .note.nv.tkinfo           --------------------------
	.section	.note.nv.tkinfo,"",@"SHT_NOTE"
	.sectionflags	@"SHF_NOTE_NV_TKINFO"
	.tkinfo
        /*0018*/ 	.word	0x00000002
        /*0030*/ 	.string	""
        /*0030*/ 	.string	"ptxas"
        /*0030*/ 	.string	"Cuda compilation tools, release 13.0, V13.0.88"
        /*0030*/ 	.string	"Build cuda_13.0.r13.0/compiler.36424714_0"
        /*0030*/ 	.string	"-arch sm_100 -m 64 "



//--------------------- .note.nv.cuinfo           --------------------------
	.section	.note.nv.cuinfo,"",@"SHT_NOTE"
	.sectionflags	@"SHF_NOTE_NV_CUINFO"
        /*0018*/ 	.short	0x0002
        /*001a*/ 	.short	0x0064
        /*001c*/ 	.short	0x0082
	.zero		2


//--------------------- .nv.info                  --------------------------
	.section	.nv.info,"",@"SHT_CUDA_INFO"
	.align	4


	//----- nvinfo : EIATTR_REGCOUNT
	.align		4
        /*0000*/ 	.byte	0x04, 0x2f
        /*0002*/ 	.short	(.L_1 - .L_0)
	.align		4
.L_0:
        /*0004*/ 	.word	index@(_Z23ker_GaussSeideleven_GPUidPdS_)
        /*0008*/ 	.word	0x00000018


	//----- nvinfo : EIATTR_FRAME_SIZE
	.align		4
.L_1:
        /*000c*/ 	.byte	0x04, 0x11
        /*000e*/ 	.short	(.L_3 - .L_2)
	.align		4
.L_2:
        /*0010*/ 	.word	index@(_Z23ker_GaussSeideleven_GPUidPdS_)
        /*0014*/ 	.word	0x00000000


	//----- nvinfo : EIATTR_REGCOUNT
	.align		4
.L_3:
        /*0018*/ 	.byte	0x04, 0x2f
        /*001a*/ 	.short	(.L_5 - .L_4)
	.align		4
.L_4:
        /*001c*/ 	.word	index@(_Z22ker_GaussSeidelodd_GPUidPdS_)
        /*0020*/ 	.word	0x00000018


	//----- nvinfo : EIATTR_FRAME_SIZE
	.align		4
.L_5:
        /*0024*/ 	.byte	0x04, 0x11
        /*0026*/ 	.short	(.L_7 - .L_6)
	.align		4
.L_6:
        /*0028*/ 	.word	index@(_Z22ker_GaussSeidelodd_GPUidPdS_)
        /*002c*/ 	.word	0x00000000


	//----- nvinfo : EIATTR_REGCOUNT
	.align		4
.L_7:
        /*0030*/ 	.byte	0x04, 0x2f
        /*0032*/ 	.short	(.L_9 - .L_8)
	.align		4
.L_8:
        /*0034*/ 	.word	index@(_Z13ker_Error_GPUidPdS_S_)
        /*0038*/ 	.word	0x00000020


	//----- nvinfo : EIATTR_FRAME_SIZE
	.align		4
.L_9:
        /*003c*/ 	.byte	0x04, 0x11
        /*003e*/ 	.short	(.L_11 - .L_10)
	.align		4
.L_10:
        /*0040*/ 	.word	index@($__internal_0_$__cuda_sm20_div_rn_f64_full)
        /*0044*/ 	.word	0x00000000


	//----- nvinfo : EIATTR_FRAME_SIZE
	.align		4
.L_11:
        /*0048*/ 	.byte	0x04, 0x11
        /*004a*/ 	.short	(.L_13 - .L_12)
	.align		4
.L_12:
        /*004c*/ 	.word	index@(_Z13ker_Error_GPUidPdS_S_)
        /*0050*/ 	.word	0x00000000


	//----- nvinfo : EIATTR_MIN_STACK_SIZE
	.align		4
.L_13:
        /*0054*/ 	.byte	0x04, 0x12
        /*0056*/ 	.short	(.L_15 - .L_14)
	.align		4
.L_14:
        /*0058*/ 	.word	index@(_Z13ker_Error_GPUidPdS_S_)
        /*005c*/ 	.word	0x00000000


	//----- nvinfo : EIATTR_MIN_STACK_SIZE
	.align		4
.L_15:
        /*0060*/ 	.byte	0x04, 0x12
        /*0062*/ 	.short	(.L_17 - .L_16)
	.align		4
.L_16:
        /*0064*/ 	.word	index@(_Z22ker_GaussSeidelodd_GPUidPdS_)
        /*0068*/ 	.word	0x00000000


	//----- nvinfo : EIATTR_MIN_STACK_SIZE
	.align		4
.L_17:
        /*006c*/ 	.byte	0x04, 0x12
        /*006e*/ 	.short	(.L_19 - .L_18)
	.align		4
.L_18:
        /*0070*/ 	.word	index@(_Z23ker_GaussSeideleven_GPUidPdS_)
        /*0074*/ 	.word	0x00000000
.L_19:


//--------------------- .nv.compat                --------------------------
	.section	.nv.compat,"",@"SHT_CUDA_COMPAT_INFO"
	.align	4
        /*0000*/ 	.byte	0x02, 0x09, 0x00, 0x00, 0x02, 0x02, 0x01, 0x00, 0x02, 0x05, 0x05, 0x00, 0x03, 0x07, 0x01, 0x01
        /*0010*/ 	.byte	0x02, 0x03, 0x00, 0x00, 0x02, 0x06, 0x01, 0x00, 0x04, 0x0b, 0x08, 0x00, 0x01, 0x00, 0x00, 0x00
        /*0020*/ 	.byte	0x00, 0x00, 0x00, 0x00


//--------------------- .nv.info._Z13ker_Error_GPUidPdS_S_ --------------------------
	.section	.nv.info._Z13ker_Error_GPUidPdS_S_,"",@"SHT_CUDA_INFO"
	.sectionflags	@""
	.align	4


	//----- nvinfo : EIATTR_CUDA_API_VERSION
	.align		4
        /*0000*/ 	.byte	0x04, 0x37
        /*0002*/ 	.short	(.L_21 - .L_20)
.L_20:
        /*0004*/ 	.word	0x00000082


	//----- nvinfo : EIATTR_KPARAM_INFO
	.align		4
.L_21:
        /*0008*/ 	.byte	0x04, 0x17
        /*000a*/ 	.short	(.L_23 - .L_22)
.L_22:
        /*000c*/ 	.word	0x00000000
        /*0010*/ 	.short	0x0004
        /*0012*/ 	.short	0x0020
        /*0014*/ 	.byte	0x00, 0xf5, 0x21, 0x00


	//----- nvinfo : EIATTR_KPARAM_INFO
	.align		4
.L_23:
        /*0018*/ 	.byte	0x04, 0x17
        /*001a*/ 	.short	(.L_25 - .L_24)
.L_24:
        /*001c*/ 	.word	0x00000000
        /*0020*/ 	.short	0x0003
        /*0022*/ 	.short	0x0018
        /*0024*/ 	.byte	0x00, 0xf5, 0x21, 0x00


	//----- nvinfo : EIATTR_KPARAM_INFO
	.align		4
.L_25:
        /*0028*/ 	.byte	0x04, 0x17
        /*002a*/ 	.short	(.L_27 - .L_26)
.L_26:
        /*002c*/ 	.word	0x00000000
        /*0030*/ 	.short	0x0002
        /*0032*/ 	.short	0x0010
        /*0034*/ 	.byte	0x00, 0xf5, 0x21, 0x00


	//----- nvinfo : EIATTR_KPARAM_INFO
	.align		4
.L_27:
        /*0038*/ 	.byte	0x04, 0x17
        /*003a*/ 	.short	(.L_29 - .L_28)
.L_28:
        /*003c*/ 	.word	0x00000000
        /*0040*/ 	.short	0x0001
        /*0042*/ 	.short	0x0008
        /*0044*/ 	.byte	0x00, 0xf0, 0x21, 0x00


	//----- nvinfo : EIATTR_KPARAM_INFO
	.align		4
.L_29:
        /*0048*/ 	.byte	0x04, 0x17
        /*004a*/ 	.short	(.L_31 - .L_30)
.L_30:
        /*004c*/ 	.word	0x00000000
        /*0050*/ 	.short	0x0000
        /*0052*/ 	.short	0x0000
        /*0054*/ 	.byte	0x00, 0xf0, 0x11, 0x00


	//----- nvinfo : EIATTR_SPARSE_MMA_MASK
	.align		4
.L_31:
        /*0058*/ 	.byte	0x03, 0x50
        /*005a*/ 	.short	0x0000


	//----- nvinfo : EIATTR_MAXREG_COUNT
	.align		4
        /*005c*/ 	.byte	0x03, 0x1b
        /*005e*/ 	.short	0x00ff


	//----- nvinfo : EIATTR_NUM_BARRIERS
	.align		4
        /*0060*/ 	.byte	0x02, 0x4c
        /*0062*/ 	.byte	0x01
	.zero		1


	//----- nvinfo : EIATTR_MERCURY_ISA_VERSION
	.align		4
        /*0064*/ 	.byte	0x03, 0x5f
        /*0066*/ 	.short	0x0101


	//----- nvinfo : EIATTR_VRC_CTA_INIT_COUNT
	.align		4
        /*0068*/ 	.byte	0x02, 0x4a
	.zero		1
	.zero		1


	//----- nvinfo : EIATTR_EXIT_INSTR_OFFSETS
	.align		4
        /*006c*/ 	.byte	0x04, 0x1c
        /*006e*/ 	.short	(.L_33 - .L_32)


	//   ....[0]....
.L_32:
        /*0070*/ 	.word	0x000007e0


	//   ....[1]....
        /*0074*/ 	.word	0x00000860


	//----- nvinfo : EIATTR_CRS_STACK_SIZE
	.align		4
.L_33:
        /*0078*/ 	.byte	0x04, 0x1e
        /*007a*/ 	.short	(.L_35 - .L_34)
.L_34:
        /*007c*/ 	.word	0x00000000


	//----- nvinfo : EIATTR_CBANK_PARAM_SIZE
	.align		4
.L_35:
        /*0080*/ 	.byte	0x03, 0x19
        /*0082*/ 	.short	0x0028


	//----- nvinfo : EIATTR_PARAM_CBANK
	.align		4
        /*0084*/ 	.byte	0x04, 0x0a
        /*0086*/ 	.short	(.L_37 - .L_36)
	.align		4
.L_36:
        /*0088*/ 	.word	index@(.nv.constant0._Z13ker_Error_GPUidPdS_S_)
        /*008c*/ 	.short	0x0380
        /*008e*/ 	.short	0x0028


	//----- nvinfo : EIATTR_SW_WAR
	.align		4
.L_37:
        /*0090*/ 	.byte	0x04, 0x36
        /*0092*/ 	.short	(.L_39 - .L_38)
.L_38:
        /*0094*/ 	.word	0x00000008
.L_39:


//--------------------- .nv.info._Z22ker_GaussSeidelodd_GPUidPdS_ --------------------------
	.section	.nv.info._Z22ker_GaussSeidelodd_GPUidPdS_,"",@"SHT_CUDA_INFO"
	.sectionflags	@""
	.align	4


	//----- nvinfo : EIATTR_CUDA_API_VERSION
	.align		4
        /*0000*/ 	.byte	0x04, 0x37
        /*0002*/ 	.short	(.L_41 - .L_40)
.L_40:
        /*0004*/ 	.word	0x00000082


	//----- nvinfo : EIATTR_KPARAM_INFO
	.align		4
.L_41:
        /*0008*/ 	.byte	0x04, 0x17
        /*000a*/ 	.short	(.L_43 - .L_42)
.L_42:
        /*000c*/ 	.word	0x00000000
        /*0010*/ 	.short	0x0003
        /*0012*/ 	.short	0x0018
        /*0014*/ 	.byte	0x00, 0xf5, 0x21, 0x00


	//----- nvinfo : EIATTR_KPARAM_INFO
	.align		4
.L_43:
        /*0018*/ 	.byte	0x04, 0x17
        /*001a*/ 	.short	(.L_45 - .L_44)
.L_44:
        /*001c*/ 	.word	0x00000000
        /*0020*/ 	.short	0x0002
        /*0022*/ 	.short	0x0010
        /*0024*/ 	.byte	0x00, 0xf5, 0x21, 0x00


	//----- nvinfo : EIATTR_KPARAM_INFO
	.align		4
.L_45:
        /*0028*/ 	.byte	0x04, 0x17
        /*002a*/ 	.short	(.L_47 - .L_46)
.L_46:
        /*002c*/ 	.word	0x00000000
        /*0030*/ 	.short	0x0001
        /*0032*/ 	.short	0x0008
        /*0034*/ 	.byte	0x00, 0xf0, 0x21, 0x00


	//----- nvinfo : EIATTR_KPARAM_INFO
	.align		4
.L_47:
        /*0038*/ 	.byte	0x04, 0x17
        /*003a*/ 	.short	(.L_49 - .L_48)
.L_48:
        /*003c*/ 	.word	0x00000000
        /*0040*/ 	.short	0x0000
        /*0042*/ 	.short	0x0000
        /*0044*/ 	.byte	0x00, 0xf0, 0x11, 0x00


	//----- nvinfo : EIATTR_SPARSE_MMA_MASK
	.align		4
.L_49:
        /*0048*/ 	.byte	0x03, 0x50
        /*004a*/ 	.short	0x0000


	//----- nvinfo : EIATTR_MAXREG_COUNT
	.align		4
        /*004c*/ 	.byte	0x03, 0x1b
        /*004e*/ 	.short	0x00ff


	//----- nvinfo : EIATTR_NUM_BARRIERS
	.align		4
        /*0050*/ 	.byte	0x02, 0x4c
        /*0052*/ 	.byte	0x01
	.zero		1


	//----- nvinfo : EIATTR_MERCURY_ISA_VERSION
	.align		4
        /*0054*/ 	.byte	0x03, 0x5f
        /*0056*/ 	.short	0x0101


	//----- nvinfo : EIATTR_VRC_CTA_INIT_COUNT
	.align		4
        /*0058*/ 	.byte	0x02, 0x4a
	.zero		1
	.zero		1


	//----- nvinfo : EIATTR_EXIT_INSTR_OFFSETS
	.align		4
        /*005c*/ 	.byte	0x04, 0x1c
        /*005e*/ 	.short	(.L_51 - .L_50)


	//   ....[0]....
.L_50:
        /*0060*/ 	.word	0x00000520


	//----- nvinfo : EIATTR_CRS_STACK_SIZE
	.align		4
.L_51:
        /*0064*/ 	.byte	0x04, 0x1e
        /*0066*/ 	.short	(.L_53 - .L_52)
.L_52:
        /*0068*/ 	.word	0x00000000


	//----- nvinfo : EIATTR_CBANK_PARAM_SIZE
	.align		4
.L_53:
        /*006c*/ 	.byte	0x03, 0x19
        /*006e*/ 	.short	0x0020


	//----- nvinfo : EIATTR_PARAM_CBANK
	.align		4
        /*0070*/ 	.byte	0x04, 0x0a
        /*0072*/ 	.short	(.L_55 - .L_54)
	.align		4
.L_54:
        /*0074*/ 	.word	index@(.nv.constant0._Z22ker_GaussSeidelodd_GPUidPdS_)
        /*0078*/ 	.short	0x0380
        /*007a*/ 	.short	0x0020


	//----- nvinfo : EIATTR_SW_WAR
	.align		4
.L_55:
        /*007c*/ 	.byte	0x04, 0x36
        /*007e*/ 	.short	(.L_57 - .L_56)
.L_56:
        /*0080*/ 	.word	0x00000008
.L_57:


//--------------------- .nv.info._Z23ker_GaussSeideleven_GPUidPdS_ --------------------------
	.section	.nv.info._Z23ker_GaussSeideleven_GPUidPdS_,"",@"SHT_CUDA_INFO"
	.sectionflags	@""
	.align	4


	//----- nvinfo : EIATTR_CUDA_API_VERSION
	.align		4
        /*0000*/ 	.byte	0x04, 0x37
        /*0002*/ 	.short	(.L_59 - .L_58)
.L_58:
        /*0004*/ 	.word	0x00000082


	//----- nvinfo : EIATTR_KPARAM_INFO
	.align		4
.L_59:
        /*0008*/ 	.byte	0x04, 0x17
        /*000a*/ 	.short	(.L_61 - .L_60)
.L_60:
        /*000c*/ 	.word	0x00000000
        /*0010*/ 	.short	0x0003
        /*0012*/ 	.short	0x0018
        /*0014*/ 	.byte	0x00, 0xf5, 0x21, 0x00


	//----- nvinfo : EIATTR_KPARAM_INFO
	.align		4
.L_61:
        /*0018*/ 	.byte	0x04, 0x17
        /*001a*/ 	.short	(.L_63 - .L_62)
.L_62:
        /*001c*/ 	.word	0x00000000
        /*0020*/ 	.short	0x0002
        /*0022*/ 	.short	0x0010
        /*0024*/ 	.byte	0x00, 0xf5, 0x21, 0x00


	//----- nvinfo : EIATTR_KPARAM_INFO
	.align		4
.L_63:
        /*0028*/ 	.byte	0x04, 0x17
        /*002a*/ 	.short	(.L_65 - .L_64)
.L_64:
        /*002c*/ 	.word	0x00000000
        /*0030*/ 	.short	0x0001
        /*0032*/ 	.short	0x0008
        /*0034*/ 	.byte	0x00, 0xf0, 0x21, 0x00


	//----- nvinfo : EIATTR_KPARAM_INFO
	.align		4
.L_65:
        /*0038*/ 	.byte	0x04, 0x17
        /*003a*/ 	.short	(.L_67 - .L_66)
.L_66:
        /*003c*/ 	.word	0x00000000
        /*0040*/ 	.short	0x0000
        /*0042*/ 	.short	0x0000
        /*0044*/ 	.byte	0x00, 0xf0, 0x11, 0x00


	//----- nvinfo : EIATTR_SPARSE_MMA_MASK
	.align		4
.L_67:
        /*0048*/ 	.byte	0x03, 0x50
        /*004a*/ 	.short	0x0000


	//----- nvinfo : EIATTR_MAXREG_COUNT
	.align		4
        /*004c*/ 	.byte	0x03, 0x1b
        /*004e*/ 	.short	0x00ff


	//----- nvinfo : EIATTR_NUM_BARRIERS
	.align		4
        /*0050*/ 	.byte	0x02, 0x4c
        /*0052*/ 	.byte	0x01
	.zero		1


	//----- nvinfo : EIATTR_MERCURY_ISA_VERSION
	.align		4
        /*0054*/ 	.byte	0x03, 0x5f
        /*0056*/ 	.short	0x0101


	//----- nvinfo : EIATTR_VRC_CTA_INIT_COUNT
	.align		4
        /*0058*/ 	.byte	0x02, 0x4a
	.zero		1
	.zero		1


	//----- nvinfo : EIATTR_EXIT_INSTR_OFFSETS
	.align		4
        /*005c*/ 	.byte	0x04, 0x1c
        /*005e*/ 	.short	(.L_69 - .L_68)


	//   ....[0]....
.L_68:
        /*0060*/ 	.word	0x00000520


	//----- nvinfo : EIATTR_CRS_STACK_SIZE
	.align		4
.L_69:
        /*0064*/ 	.byte	0x04, 0x1e
        /*0066*/ 	.short	(.L_71 - .L_70)
.L_70:
        /*0068*/ 	.word	0x00000000


	//----- nvinfo : EIATTR_CBANK_PARAM_SIZE
	.align		4
.L_71:
        /*006c*/ 	.byte	0x03, 0x19
        /*006e*/ 	.short	0x0020


	//----- nvinfo : EIATTR_PARAM_CBANK
	.align		4
        /*0070*/ 	.byte	0x04, 0x0a
        /*0072*/ 	.short	(.L_73 - .L_72)
	.align		4
.L_72:
        /*0074*/ 	.word	index@(.nv.constant0._Z23ker_GaussSeideleven_GPUidPdS_)
        /*0078*/ 	.short	0x0380
        /*007a*/ 	.short	0x0020


	//----- nvinfo : EIATTR_SW_WAR
	.align		4
.L_73:
        /*007c*/ 	.byte	0x04, 0x36
        /*007e*/ 	.short	(.L_75 - .L_74)
.L_74:
        /*0080*/ 	.word	0x00000008
.L_75:


//--------------------- .nv.callgraph             --------------------------
	.section	.nv.callgraph,"",@"SHT_CUDA_CALLGRAPH"
	.align	4
	.sectionentsize	8
	.align		4
        /*0000*/ 	.word	0x00000000
	.align		4
        /*0004*/ 	.word	0xffffffff
	.align		4
        /*0008*/ 	.word	0x00000000
	.align		4
        /*000c*/ 	.word	0xfffffffe
	.align		4
        /*0010*/ 	.word	0x00000000
	.align		4
        /*0014*/ 	.word	0xfffffffd
	.align		4
        /*0018*/ 	.word	0x00000000
	.align		4
        /*001c*/ 	.word	0xfffffffc


//--------------------- .text._Z13ker_Error_GPUidPdS_S_ --------------------------
	.section	.text._Z13ker_Error_GPUidPdS_S_,"ax",@progbits
	.align	128
        .global         _Z13ker_Error_GPUidPdS_S_
        .type           _Z13ker_Error_GPUidPdS_S_,@function
        .size           _Z13ker_Error_GPUidPdS_S_,(.L_x_21 - _Z13ker_Error_GPUidPdS_S_)
        .other          _Z13ker_Error_GPUidPdS_S_,@"STO_CUDA_ENTRY STV_DEFAULT"
_Z13ker_Error_GPUidPdS_S_:
.text._Z13ker_Error_GPUidPdS_S_:
[----:B------:R-:W-:Y:S01]  /*0000*/  LDC R1, c[0x0][0x37c] ;  /* 0x0000df00ff017b82 */ /* 0x000fe20000000800 */
[----:B------:R-:W0:Y:S07]  /*0010*/  S2R R2, SR_TID.X ;  /* 0x0000000000027919 */ /* 0x000e2e0000002100 */
[----:B------:R-:W1:Y:S01]  /*0020*/  LDC R8, c[0x0][0x380] ;  /* 0x0000e000ff087b82 */ /* 0x000e620000000800 */
[----:B------:R-:W2:Y:S01]  /*0030*/  LDCU UR4, c[0x0][0x360] ;  /* 0x00006c00ff0477ac */ /* 0x000ea20008000800 */
[----:B------:R-:W-:Y:S01]  /*0040*/  BSSY.RECONVERGENT B0, `(.L_x_0) ;  /* 0x0000065000007945 */ /* 0x000fe20003800200 */
[----:B------:R-:W0:Y:S01]  /*0050*/  S2R R3, SR_CTAID.X ;  /* 0x0000000000037919 */ /* 0x000e220000002500 */
[----:B------:R-:W-:Y:S01]  /*0060*/  CS2R R16, SRZ ;  /* 0x0000000000107805 */ /* 0x000fe2000001ff00 */
[----:B------:R-:W3:Y:S01]  /*0070*/  LDCU.64 UR6, c[0x0][0x358] ;  /* 0x00006b00ff0677ac */ /* 0x000ee20008000a00 */
[----:B------:R-:W4:Y:S01]  /*0080*/  LDCU.64 UR8, c[0x0][0x390] ;  /* 0x00007200ff0877ac */ /* 0x000f220008000a00 */
[----:B--2---:R-:W-:-:S02]  /*0090*/  IMAD.U32 R5, RZ, RZ, UR4 ;  /* 0x00000004ff057e24 */ /* 0x004fc4000f8e00ff */
[----:B-1----:R-:W-:Y:S02]  /*00a0*/  IMAD R4, R8, R8, RZ ;  /* 0x0000000808047224 */ /* 0x002fe400078e02ff */
[----:B0-----:R-:W-:-:S05]  /*00b0*/  IMAD R7, R3, UR4, R2 ;  /* 0x0000000403077c24 */ /* 0x001fca000f8e0202 */
[----:B------:R-:W-:-:S13]  /*00c0*/  ISETP.GE.AND P0, PT, R7, R4, PT ;  /* 0x000000040700720c */ /* 0x000fda0003f06270 */
[----:B---34-:R-:W-:Y:S05]  /*00d0*/  @P0 BRA `(.L_x_1) ;  /* 0x00000004006c0947 */ /* 0x018fea0003800000 */
[----:B------:R-:W0:Y:S01]  /*00e0*/  LDC.64 R26, c[0x0][0x388] ;  /* 0x0000e200ff1a7b82 */ /* 0x000e220000000a00 */
[----:B------:R-:W1:Y:S01]  /*00f0*/  LDCU UR4, c[0x0][0x370] ;  /* 0x00006e00ff0477ac */ /* 0x000e620008000800 */
[----:B------:R-:W-:Y:S01]  /*0100*/  VIADD R8, R8, 0xffffffff ;  /* 0xffffffff08087836 */ /* 0x000fe20000000000 */
[----:B------:R-:W-:-:S05]  /*0110*/  CS2R R16, SRZ ;  /* 0x0000000000107805 */ /* 0x000fca000001ff00 */
[----:B------:R-:W2:Y:S01]  /*0120*/  LDC R6, c[0x0][0x380] ;  /* 0x0000e000ff067b82 */ /* 0x000ea20000000800 */
[----:B-1----:R-:W-:Y:S01]  /*0130*/  IMAD R10, R5, UR4, RZ ;  /* 0x00000004050a7c24 */ /* 0x002fe2000f8e02ff */
[----:B0-----:R-:W-:-:S11]  /*0140*/  DMUL R26, R26, R26 ;  /* 0x0000001a1a1a7228 */ /* 0x001fd60000000000 */
.L_x_6:
[----:B--2---:R-:W-:Y:S01]  /*0150*/  IABS R9, R6 ;  /* 0x0000000600097213 */ /* 0x004fe20000000000 */
[----:B------:R-:W-:Y:S03]  /*0160*/  BSSY.RECONVERGENT B1, `(.L_x_2) ;  /* 0x000004f000017945 */ /* 0x000fe60003800200 */
[----:B------:R-:W0:Y:S08]  /*0170*/  I2F.RP R0, R9 ;  /* 0x0000000900007306 */ /* 0x000e300000209400 */
[----:B0-----:R-:W0:Y:S02]  /*0180*/  MUFU.RCP R0, R0 ;  /* 0x0000000000007308 */ /* 0x001e240000001000 */
[----:B0-----:R-:W-:-:S06]  /*0190*/  VIADD R12, R0, 0xffffffe ;  /* 0x0ffffffe000c7836 */ /* 0x001fcc0000000000 */
[----:B------:R0:W1:Y:S02]  /*01a0*/  F2I.FTZ.U32.TRUNC.NTZ R13, R12 ;  /* 0x0000000c000d7305 */ /* 0x000064000021f000 */
[----:B0-----:R-:W-:Y:S02]  /*01b0*/  IMAD.MOV.U32 R12, RZ, RZ, RZ ;  /* 0x000000ffff0c7224 */ /* 0x001fe400078e00ff */
[----:B-1----:R-:W-:-:S04]  /*01c0*/  IMAD.MOV R14, RZ, RZ, -R13 ;  /* 0x000000ffff0e7224 */ /* 0x002fc800078e0a0d */
[----:B------:R-:W-:Y:S01]  /*01d0*/  IMAD R11, R14, R9, RZ ;  /* 0x000000090e0b7224 */ /* 0x000fe200078e02ff */
[----:B------:R-:W-:-:S03]  /*01e0*/  IABS R14, R7 ;  /* 0x00000007000e7213 */ /* 0x000fc60000000000 */
[----:B------:R-:W-:-:S06]  /*01f0*/  IMAD.HI.U32 R13, R13, R11, R12 ;  /* 0x0000000b0d0d7227 */ /* 0x000fcc00078e000c */
[----:B------:R-:W-:-:S04]  /*0200*/  IMAD.HI.U32 R13, R13, R14, RZ ;  /* 0x0000000e0d0d7227 */ /* 0x000fc800078e00ff */
[----:B------:R-:W-:-:S04]  /*0210*/  IMAD.MOV R0, RZ, RZ, -R13 ;  /* 0x000000ffff007224 */ /* 0x000fc800078e0a0d */
[----:B------:R-:W-:-:S05]  /*0220*/  IMAD R0, R9, R0, R14 ;  /* 0x0000000009007224 */ /* 0x000fca00078e020e */
[----:B------:R-:W-:-:S13]  /*0230*/  ISETP.GT.U32.AND P1, PT, R9, R0, PT ;  /* 0x000000000900720c */ /* 0x000fda0003f24070 */
[----:B------:R-:W-:Y:S02]  /*0240*/  @!P1 IMAD.IADD R0, R0, 0x1, -R9 ;  /* 0x0000000100009824 */ /* 0x000fe400078e0a09 */
[----:B------:R-:W-:Y:S01]  /*0250*/  @!P1 VIADD R13, R13, 0x1 ;  /* 0x000000010d0d9836 */ /* 0x000fe20000000000 */
[----:B------:R-:W-:Y:S02]  /*0260*/  ISETP.NE.AND P1, PT, R6, RZ, PT ;  /* 0x000000ff0600720c */ /* 0x000fe40003f25270 */
[----:B------:R-:W-:Y:S02]  /*0270*/  ISETP.GE.U32.AND P0, PT, R0, R9, PT ;  /* 0x000000090000720c */ /* 0x000fe40003f06070 */
[----:B------:R-:W-:-:S04]  /*0280*/  LOP3.LUT R0, R7, R6, RZ, 0x3c, !PT ;  /* 0x0000000607007212 */ /* 0x000fc800078e3cff */
[----:B------:R-:W-:-:S07]  /*0290*/  ISETP.GE.AND P2, PT, R0, RZ, PT ;  /* 0x000000ff0000720c */ /* 0x000fce0003f46270 */
[----:B------:R-:W-:-:S06]  /*02a0*/  @P0 VIADD R13, R13, 0x1 ;  /* 0x000000010d0d0836 */ /* 0x000fcc0000000000 */
[----:B------:R-:W-:Y:S01]  /*02b0*/  @!P2 IMAD.MOV R13, RZ, RZ, -R13 ;  /* 0x000000ffff0da224 */ /* 0x000fe200078e0a0d */
[----:B------:R-:W-:-:S05]  /*02c0*/  @!P1 LOP3.LUT R13, RZ, R6, RZ, 0x33, !PT ;  /* 0x00000006ff0d9212 */ /* 0x000fca00078e33ff */
[----:B------:R-:W-:-:S04]  /*02d0*/  IMAD.MOV R0, RZ, RZ, -R13 ;  /* 0x000000ffff007224 */ /* 0x000fc800078e0a0d */
[----:B------:R-:W-:-:S05]  /*02e0*/  IMAD R20, R6, R0, R7 ;  /* 0x0000000006147224 */ /* 0x000fca00078e0207 */
[----:B------:R-:W-:-:S04]  /*02f0*/  ISETP.NE.AND P0, PT, R20, R8, PT ;  /* 0x000000081400720c */ /* 0x000fc80003f05270 */
[----:B------:R-:W-:-:S04]  /*0300*/  ISETP.EQ.OR P0, PT, R20, RZ, !P0 ;  /* 0x000000ff1400720c */ /* 0x000fc80004702670 */
[----:B------:R-:W-:-:S04]  /*0310*/  ISETP.EQ.OR P0, PT, R13, RZ, P0 ;  /* 0x000000ff0d00720c */ /* 0x000fc80000702670 */
[----:B------:R-:W-:-:S13]  /*0320*/  ISETP.EQ.OR P0, PT, R13, R8, P0 ;  /* 0x000000080d00720c */ /* 0x000fda0000702670 */
[----:B------:R-:W-:Y:S05]  /*0330*/  @P0 BRA `(.L_x_3) ;  /* 0x0000000000c40947 */ /* 0x000fea0003800000 */
[----:B------:R-:W0:Y:S01]  /*0340*/  LDC.64 R22, c[0x0][0x390] ;  /* 0x0000e400ff167b82 */ /* 0x000e220000000a00 */
[----:B------:R-:W-:Y:S01]  /*0350*/  IMAD R9, R13, R6, RZ ;  /* 0x000000060d097224 */ /* 0x000fe200078e02ff */
[----:B------:R-:W-:-:S04]  /*0360*/  SHF.R.S32.HI R0, RZ, 0x1f, R20 ;  /* 0x0000001fff007819 */ /* 0x000fc80000011414 */
[----:B------:R-:W-:-:S04]  /*0370*/  IADD3 R11, P0, PT, R20, R9, RZ ;  /* 0x00000009140b7210 */ /* 0x000fc80007f1e0ff */
[C---:B------:R-:W-:Y:S01]  /*0380*/  LEA.HI.X.SX32 R0, R9.reuse, R0, 0x1, P0 ;  /* 0x0000000009007211 */ /* 0x040fe200000f0eff */
[----:B------:R-:W-:Y:S01]  /*0390*/  IMAD.IADD R9, R9, 0x1, R6 ;  /* 0x0000000109097824 */ /* 0x000fe200078e0206 */
[----:B------:R-:W-:-:S03]  /*03a0*/  LEA R28, P0, R11, UR8, 0x3 ;  /* 0x000000080b1c7c11 */ /* 0x000fc6000f8018ff */
[----:B------:R-:W-:Y:S01]  /*03b0*/  IMAD.IADD R19, R20, 0x1, R9 ;  /* 0x0000000114137824 */ /* 0x000fe200078e0209 */
[----:B------:R-:W-:Y:S01]  /*03c0*/  LEA.HI.X R29, R11, UR9, R0, 0x3, P0 ;  /* 0x000000090b1d7c11 */ /* 0x000fe200080f1c00 */
[----:B------:R-:W-:-:S04]  /*03d0*/  IMAD.MOV R0, RZ, RZ, -R6 ;  /* 0x000000ffff007224 */ /* 0x000fc800078e0a06 */
[----:B------:R-:W2:Y:S01]  /*03e0*/  LDG.E.64 R12, desc[UR6][R28.64+-0x8] ;  /* 0xfffff8061c0c7981 */ /* 0x000ea2000c1e1b00 */
[----:B------:R-:W-:-:S03]  /*03f0*/  IMAD R9, R0, 0x2, R9 ;  /* 0x0000000200097824 */ /* 0x000fc600078e0209 */
[----:B------:R1:W2:Y:S01]  /*0400*/  LDG.E.64 R14, desc[UR6][R28.64+0x8] ;  /* 0x000008061c0e7981 */ /* 0x0002a2000c1e1b00 */
[----:B0-----:R-:W-:-:S04]  /*0410*/  IMAD.WIDE R18, R19, 0x8, R22 ;  /* 0x0000000813127825 */ /* 0x001fc800078e0216 */
[----:B------:R-:W-:Y:S02]  /*0420*/  IMAD.IADD R9, R20, 0x1, R9 ;  /* 0x0000000114097824 */ /* 0x000fe400078e0209 */
[----:B------:R-:W3:Y:S02]  /*0430*/  LDG.E.64 R18, desc[UR6][R18.64] ;  /* 0x0000000612127981 */ /* 0x000ee4000c1e1b00 */
[----:B------:R-:W-:-:S04]  /*0440*/  IMAD.WIDE R20, R9, 0x8, R22 ;  /* 0x0000000809147825 */ /* 0x000fc800078e0216 */
[----:B------:R-:W-:Y:S02]  /*0450*/  IMAD.WIDE R22, R7, 0x8, R22 ;  /* 0x0000000807167825 */ /* 0x000fe400078e0216 */
[----:B------:R-:W4:Y:S04]  /*0460*/  LDG.E.64 R20, desc[UR6][R20.64] ;  /* 0x0000000614147981 */ /* 0x000f28000c1e1b00 */
[----:B------:R-:W5:Y:S01]  /*0470*/  LDG.E.64 R22, desc[UR6][R22.64] ;  /* 0x0000000616167981 */ /* 0x000f62000c1e1b00 */
[----:B------:R-:W1:Y:S01]  /*0480*/  MUFU.RCP64H R25, R27 ;  /* 0x0000001b00197308 */ /* 0x000e620000001800 */
[----:B------:R-:W-:Y:S01]  /*0490*/  IMAD.MOV.U32 R24, RZ, RZ, 0x1 ;  /* 0x00000001ff187424 */ /* 0x000fe200078e00ff */
[----:B------:R-:W-:Y:S05]  /*04a0*/  BSSY.RECONVERGENT B2, `(.L_x_4) ;  /* 0x0000015000027945 */ /* 0x000fea0003800200 */
[----:B-1----:R-:W-:-:S08]  /*04b0*/  DFMA R28, -R26, R24, 1 ;  /* 0x3ff000001a1c742b */ /* 0x002fd00000000118 */
[----:B------:R-:W-:-:S08]  /*04c0*/  DFMA R28, R28, R28, R28 ;  /* 0x0000001c1c1c722b */ /* 0x000fd0000000001c */
[----:B------:R-:W-:Y:S02]  /*04d0*/  DFMA R28, R24, R28, R24 ;  /* 0x0000001c181c722b */ /* 0x000fe40000000018 */
[----:B--2---:R-:W-:-:S06]  /*04e0*/  DADD R12, R12, R14 ;  /* 0x000000000c0c7229 */ /* 0x004fcc000000000e */
[----:B------:R-:W-:Y:S02]  /*04f0*/  DFMA R14, -R26, R28, 1 ;  /* 0x3ff000001a0e742b */ /* 0x000fe4000000011c */
[----:B---3--:R-:W-:-:S06]  /*0500*/  DADD R12, R18, R12 ;  /* 0x00000000120c7229 */ /* 0x008fcc000000000c */
[----:B------:R-:W-:Y:S02]  /*0510*/  DFMA R14, R28, R14, R28 ;  /* 0x0000000e1c0e722b */ /* 0x000fe4000000001c */
[----:B----4-:R-:W-:-:S08]  /*0520*/  DADD R12, R20, R12 ;  /* 0x00000000140c7229 */ /* 0x010fd0000000000c */
[----:B-----5:R-:W-:-:S08]  /*0530*/  DFMA R22, R22, -4, R12 ;  /* 0xc01000001616782b */ /* 0x020fd0000000000c */
[----:B------:R-:W-:Y:S02]  /*0540*/  DMUL R12, R22, R14 ;  /* 0x0000000e160c7228 */ /* 0x000fe40000000000 */
[----:B------:R-:W-:-:S06]  /*0550*/  FSETP.GEU.AND P1, PT, |R23|, 6.5827683646048100446e-37, PT ;  /* 0x036000001700780b */ /* 0x000fcc0003f2e200 */
[----:B------:R-:W-:-:S08]  /*0560*/  DFMA R18, -R26, R12, R22 ;  /* 0x0000000c1a12722b */ /* 0x000fd00000000116 */
[----:B------:R-:W-:-:S10]  /*0570*/  DFMA R12, R14, R18, R12 ;  /* 0x000000120e0c722b */ /* 0x000fd4000000000c */
[----:B------:R-:W-:-:S05]  /*0580*/  FFMA R0, RZ, R27, R13 ;  /* 0x0000001bff007223 */ /* 0x000fca000000000d */
[----:B------:R-:W-:-:S13]  /*0590*/  FSETP.GT.AND P0, PT, |R0|, 1.469367938527859385e-39, PT ;  /* 0x001000000000780b */ /* 0x000fda0003f04200 */
[----:B------:R-:W-:Y:S05]  /*05a0*/  @P0 BRA P1, `(.L_x_5) ;  /* 0x0000000000100947 */ /* 0x000fea0000800000 */
[----:B------:R-:W-:-:S07]  /*05b0*/  MOV R0, 0x5d0 ;  /* 0x000005d000007802 */ /* 0x000fce0000000f00 */
[----:B------:R-:W-:Y:S05]  /*05c0*/  CALL.REL.NOINC `($__internal_0_$__cuda_sm20_div_rn_f64_full) ;  /* 0x0000000000a87944 */ /* 0x000fea0003c00000 */
[----:B------:R-:W-:Y:S02]  /*05d0*/  IMAD.MOV.U32 R12, RZ, RZ, R20 ;  /* 0x000000ffff0c7224 */ /* 0x000fe400078e0014 */
[----:B------:R-:W-:-:S07]  /*05e0*/  IMAD.MOV.U32 R13, RZ, RZ, R21 ;  /* 0x000000ffff0d7224 */ /* 0x000fce00078e0015 */
.L_x_5:
[----:B------:R-:W-:Y:S05]  /*05f0*/  BSYNC.RECONVERGENT B2 ;  /* 0x0000000000027941 */ /* 0x000fea0003800200 */
.L_x_4:
[----:B------:R-:W0:Y:S02]  /*0600*/  LDC.64 R14, c[0x0][0x398] ;  /* 0x0000e600ff0e7b82 */ /* 0x000e240000000a00 */
[----:B0-----:R-:W-:-:S06]  /*0610*/  IMAD.WIDE R14, R7, 0x8, R14 ;  /* 0x00000008070e7825 */ /* 0x001fcc00078e020e */
[----:B------:R-:W2:Y:S02]  /*0620*/  LDG.E.64 R14, desc[UR6][R14.64] ;  /* 0x000000060e0e7981 */ /* 0x000ea4000c1e1b00 */
[----:B--2---:R-:W-:-:S08]  /*0630*/  DADD R12, -R14, R12 ;  /* 0x000000000e0c7229 */ /* 0x004fd0000000010c */
[----:B------:R-:W-:-:S11]  /*0640*/  DADD R16, R16, |R12| ;  /* 0x0000000010107229 */ /* 0x000fd6000000040c */
.L_x_3:
[----:B------:R-:W-:Y:S05]  /*0650*/  BSYNC.RECONVERGENT B1 ;  /* 0x0000000000017941 */ /* 0x000fea0003800200 */
.L_x_2:
[----:B------:R-:W-:-:S05]  /*0660*/  IMAD.IADD R7, R10, 0x1, R7 ;  /* 0x000000010a077824 */ /* 0x000fca00078e0207 */
[----:B------:R-:W-:-:S13]  /*0670*/  ISETP.GE.AND P0, PT, R7, R4, PT ;  /* 0x000000040700720c */ /* 0x000fda0003f06270 */
[----:B------:R-:W-:Y:S05]  /*0680*/  @!P0 BRA `(.L_x_6) ;  /* 0xfffffff800b08947 */ /* 0x000fea000383ffff */
.L_x_1:
[----:B------:R-:W-:Y:S05]  /*0690*/  BSYNC.RECONVERGENT B0 ;  /* 0x0000000000007941 */ /* 0x000fea0003800200 */
.L_x_0:
[----:B------:R-:W0:Y:S01]  /*06a0*/  S2UR UR5, SR_CgaCtaId ;  /* 0x00000000000579c3 */ /* 0x000e220000008800 */
[----:B------:R-:W-:Y:S01]  /*06b0*/  UMOV UR4, 0x400 ;  /* 0x0000040000047882 */ /* 0x000fe20000000000 */
[----:B------:R-:W-:Y:S02]  /*06c0*/  ISETP.GE.U32.AND P0, PT, R5, 0x2, PT ;  /* 0x000000020500780c */ /* 0x000fe40003f06070 */
[----:B------:R-:W-:Y:S01]  /*06d0*/  ISETP.NE.AND P1, PT, R2, RZ, PT ;  /* 0x000000ff0200720c */ /* 0x000fe20003f25270 */
[----:B0-----:R-:W-:-:S06]  /*06e0*/  ULEA UR4, UR5, UR4, 0x18 ;  /* 0x0000000405047291 */ /* 0x001fcc000f8ec0ff */
[----:B------:R-:W-:-:S05]  /*06f0*/  LEA R11, R2, UR4, 0x3 ;  /* 0x00000004020b7c11 */ /* 0x000fca000f8e18ff */
[----:B------:R0:W-:Y:S01]  /*0700*/  STS.64 [R11], R16 ;  /* 0x000000100b007388 */ /* 0x0001e20000000a00 */
[----:B------:R-:W-:Y:S06]  /*0710*/  BAR.SYNC.DEFER_BLOCKING 0x0 ;  /* 0x0000000000007b1d */ /* 0x000fec0000010000 */
[----:B------:R-:W-:Y:S05]  /*0720*/  @!P0 BRA `(.L_x_7) ;  /* 0x00000000002c8947 */ /* 0x000fea0003800000 */
.L_x_8:
[----:B------:R-:W-:-:S04]  /*0730*/  SHF.R.U32.HI R0, RZ, 0x1, R5 ;  /* 0x00000001ff007819 */ /* 0x000fc80000011605 */
[----:B------:R-:W-:-:S13]  /*0740*/  ISETP.GE.U32.AND P0, PT, R2, R0, PT ;  /* 0x000000000200720c */ /* 0x000fda0003f06070 */
[----:B------:R-:W-:Y:S01]  /*0750*/  @!P0 IMAD R8, R0, 0x8, R11 ;  /* 0x0000000800088824 */ /* 0x000fe200078e020b */
[----:B------:R-:W-:Y:S05]  /*0760*/  @!P0 LDS.64 R6, [R11] ;  /* 0x000000000b068984 */ /* 0x000fea0000000a00 */
[----:B------:R-:W1:Y:S02]  /*0770*/  @!P0 LDS.64 R8, [R8] ;  /* 0x0000000008088984 */ /* 0x000e640000000a00 */
[----:B-1----:R-:W-:-:S07]  /*0780*/  @!P0 DADD R6, R6, R8 ;  /* 0x0000000006068229 */ /* 0x002fce0000000008 */
[----:B------:R1:W-:Y:S01]  /*0790*/  @!P0 STS.64 [R11], R6 ;  /* 0x000000060b008388 */ /* 0x0003e20000000a00 */
[----:B------:R-:W-:Y:S01]  /*07a0*/  BAR.SYNC.DEFER_BLOCKING 0x0 ;  /* 0x0000000000007b1d */ /* 0x000fe20000010000 */
[----:B------:R-:W-:Y:S01]  /*07b0*/  ISETP.GT.U32.AND P0, PT, R5, 0x3, PT ;  /* 0x000000030500780c */ /* 0x000fe20003f04070 */
[----:B------:R-:W-:-:S12]  /*07c0*/  IMAD.MOV.U32 R5, RZ, RZ, R0 ;  /* 0x000000ffff057224 */ /* 0x000fd800078e0000 */
[----:B-1----:R-:W-:Y:S05]  /*07d0*/  @P0 BRA `(.L_x_8) ;  /* 0xfffffffc00d40947 */ /* 0x002fea000383ffff */
.L_x_7:
[----:B------:R-:W-:Y:S05]  /*07e0*/  @P1 EXIT ;  /* 0x000000000000194d */ /* 0x000fea0003800000 */
[----:B------:R-:W1:Y:S01]  /*07f0*/  S2UR UR5, SR_CgaCtaId ;  /* 0x00000000000579c3 */ /* 0x000e620000008800 */
[----:B------:R-:W-:-:S07]  /*0800*/  UMOV UR4, 0x400 ;  /* 0x0000040000047882 */ /* 0x000fce0000000000 */
[----:B------:R-:W2:Y:S01]  /*0810*/  LDC.64 R6, c[0x0][0x3a0] ;  /* 0x0000e800ff067b82 */ /* 0x000ea20000000a00 */
[----:B-1----:R-:W-:Y:S01]  /*0820*/  ULEA UR4, UR5, UR4, 0x18 ;  /* 0x0000000405047291 */ /* 0x002fe2000f8ec0ff */
[----:B--2---:R-:W-:-:S08]  /*0830*/  IMAD.WIDE.U32 R2, R3, 0x8, R6 ;  /* 0x0000000803027825 */ /* 0x004fd000078e0006 */
[----:B------:R-:W1:Y:S04]  /*0840*/  LDS.64 R4, [UR4] ;  /* 0x00000004ff047984 */ /* 0x000e680008000a00 */
[----:B-1----:R-:W-:Y:S01]  /*0850*/  STG.E.64 desc[UR6][R2.64], R4 ;  /* 0x0000000402007986 */ /* 0x002fe2000c101b06 */
[----:B------:R-:W-:Y:S05]  /*0860*/  EXIT ;  /* 0x000000000000794d */ /* 0x000fea0003800000 */
        .weak           $__internal_0_$__cuda_sm20_div_rn_f64_full
        .type           $__internal_0_$__cuda_sm20_div_rn_f64_full,@function
        .size           $__internal_0_$__cuda_sm20_div_rn_f64_full,(.L_x_21 - $__internal_0_$__cuda_sm20_div_rn_f64_full)
$__internal_0_$__cuda_sm20_div_rn_f64_full:
[----:B------:R-:W-:Y:S01]  /*0870*/  IMAD.MOV.U32 R15, RZ, RZ, R23 ;  /* 0x000000ffff0f7224 */ /* 0x000fe200078e0017 */
[C---:B------:R-:W-:Y:S01]  /*0880*/  FSETP.GEU.AND P0, PT, |R27|.reuse, 1.469367938527859385e-39, PT ;  /* 0x001000001b00780b */ /* 0x040fe20003f0e200 */
[----:B------:R-:W-:Y:S01]  /*0890*/  IMAD.MOV.U32 R11, RZ, RZ, 0x1ca00000 ;  /* 0x1ca00000ff0b7424 */ /* 0x000fe200078e00ff */
[----:B------:R-:W-:Y:S01]  /*08a0*/  LOP3.LUT R12, R27, 0x800fffff, RZ, 0xc0, !PT ;  /* 0x800fffff1b0c7812 */ /* 0x000fe200078ec0ff */
[----:B------:R-:W-:Y:S01]  /*08b0*/  IMAD.MOV.U32 R14, RZ, RZ, R22 ;  /* 0x000000ffff0e7224 */ /* 0x000fe200078e0016 */
[C---:B------:R-:W-:Y:S01]  /*08c0*/  FSETP.GEU.AND P2, PT, |R15|.reuse, 1.469367938527859385e-39, PT ;  /* 0x001000000f00780b */ /* 0x040fe20003f4e200 */
[----:B------:R-:W-:Y:S01]  /*08d0*/  IMAD.MOV.U32 R22, RZ, RZ, 0x1 ;  /* 0x00000001ff167424 */ /* 0x000fe200078e00ff */
[----:B------:R-:W-:Y:S01]  /*08e0*/  LOP3.LUT R13, R12, 0x3ff00000, RZ, 0xfc, !PT ;  /* 0x3ff000000c0d7812 */ /* 0x000fe200078efcff */
[----:B------:R-:W-:Y:S01]  /*08f0*/  IMAD.MOV.U32 R12, RZ, RZ, R26 ;  /* 0x000000ffff0c7224 */ /* 0x000fe200078e001a */
[----:B------:R-:W-:Y:S01]  /*0900*/  LOP3.LUT R9, R15, 0x7ff00000, RZ, 0xc0, !PT ;  /* 0x7ff000000f097812 */ /* 0x000fe200078ec0ff */
[----:B------:R-:W-:Y:S01]  /*0910*/  BSSY.RECONVERGENT B3, `(.L_x_9) ;  /* 0x000004f000037945 */ /* 0x000fe20003800200 */
[----:B------:R-:W-:-:S03]  /*0920*/  LOP3.LUT R28, R27, 0x7ff00000, RZ, 0xc0, !PT ;  /* 0x7ff000001b1c7812 */ /* 0x000fc600078ec0ff */
[----:B------:R-:W-:Y:S01]  /*0930*/  @!P0 DMUL R12, R26, 8.98846567431157953865e+307 ;  /* 0x7fe000001a0c8828 */ /* 0x000fe20000000000 */
[----:B------:R-:W-:-:S03]  /*0940*/  ISETP.GE.U32.AND P1, PT, R9, R28, PT ;  /* 0x0000001c0900720c */ /* 0x000fc60003f26070 */
[----:B------:R-:W-:Y:S01]  /*0950*/  @!P2 LOP3.LUT R18, R27, 0x7ff00000, RZ, 0xc0, !PT ;  /* 0x7ff000001b12a812 */ /* 0x000fe200078ec0ff */
[----:B------:R-:W-:Y:S01]  /*0960*/  @!P2 IMAD.MOV.U32 R20, RZ, RZ, RZ ;  /* 0x000000ffff14a224 */ /* 0x000fe200078e00ff */
[----:B------:R-:W0:Y:S01]  /*0970*/  MUFU.RCP64H R23, R13 ;  /* 0x0000000d00177308 */ /* 0x000e220000001800 */
[----:B------:R-:W-:Y:S02]  /*0980*/  SEL R19, R11, 0x63400000, !P1 ;  /* 0x634000000b137807 */ /* 0x000fe40004800000 */
[----:B------:R-:W-:Y:S01]  /*0990*/  @!P2 ISETP.GE.U32.AND P3, PT, R9, R18, PT ;  /* 0x000000120900a20c */ /* 0x000fe20003f66070 */
[----:B------:R-:W-:Y:S01]  /*09a0*/  IMAD.MOV.U32 R18, RZ, RZ, R14 ;  /* 0x000000ffff127224 */ /* 0x000fe200078e000e */
[----:B------:R-:W-:Y:S02]  /*09b0*/  LOP3.LUT R19, R19, 0x800fffff, R15, 0xf8, !PT ;  /* 0x800fffff13137812 */ /* 0x000fe400078ef80f */
[----:B------:R-:W-:Y:S02]  /*09c0*/  @!P2 SEL R21, R11, 0x63400000, !P3 ;  /* 0x634000000b15a807 */ /* 0x000fe40005800000 */
[----:B------:R-:W-:-:S02]  /*09d0*/  @!P0 LOP3.LUT R28, R13, 0x7ff00000, RZ, 0xc0, !PT ;  /* 0x7ff000000d1c8812 */ /* 0x000fc400078ec0ff */
[----:B------:R-:W-:-:S04]  /*09e0*/  @!P2 LOP3.LUT R21, R21, 0x80000000, R15, 0xf8, !PT ;  /* 0x800000001515a812 */ /* 0x000fc800078ef80f */
[----:B------:R-:W-:-:S06]  /*09f0*/  @!P2 LOP3.LUT R21, R21, 0x100000, RZ, 0xfc, !PT ;  /* 0x001000001515a812 */ /* 0x000fcc00078efcff */
[----:B------:R-:W-:Y:S02]  /*0a00*/  @!P2 DFMA R18, R18, 2, -R20 ;  /* 0x400000001212a82b */ /* 0x000fe40000000814 */
[----:B0-----:R-:W-:-:S08]  /*0a10*/  DFMA R20, R22, -R12, 1 ;  /* 0x3ff000001614742b */ /* 0x001fd0000000080c */
[----:B------:R-:W-:-:S08]  /*0a20*/  DFMA R20, R20, R20, R20 ;  /* 0x000000141414722b */ /* 0x000fd00000000014 */
[----:B------:R-:W-:-:S08]  /*0a30*/  DFMA R20, R22, R20, R22 ;  /* 0x000000141614722b */ /* 0x000fd00000000016 */
[----:B------:R-:W-:-:S08]  /*0a40*/  DFMA R22, R20, -R12, 1 ;  /* 0x3ff000001416742b */ /* 0x000fd0000000080c */
[----:B------:R-:W-:-:S08]  /*0a50*/  DFMA R20, R20, R22, R20 ;  /* 0x000000161414722b */ /* 0x000fd00000000014 */
[----:B------:R-:W-:-:S08]  /*0a60*/  DMUL R22, R20, R18 ;  /* 0x0000001214167228 */ /* 0x000fd00000000000 */
[----:B------:R-:W-:-:S08]  /*0a70*/  DFMA R24, R22, -R12, R18 ;  /* 0x8000000c1618722b */ /* 0x000fd00000000012 */
[----:B------:R-:W-:Y:S01]  /*0a80*/  DFMA R24, R20, R24, R22 ;  /* 0x000000181418722b */ /* 0x000fe20000000016 */
[----:B------:R-:W-:Y:S01]  /*0a90*/  IMAD.MOV.U32 R23, RZ, RZ, R9 ;  /* 0x000000ffff177224 */ /* 0x000fe200078e0009 */
[----:B------:R-:W-:-:S05]  /*0aa0*/  @!P2 LOP3.LUT R23, R19, 0x7ff00000, RZ, 0xc0, !PT ;  /* 0x7ff000001317a812 */ /* 0x000fca00078ec0ff */
[----:B------:R-:W-:-:S05]  /*0ab0*/  VIADD R20, R23, 0xffffffff ;  /* 0xffffffff17147836 */ /* 0x000fca0000000000 */
[----:B------:R-:W-:Y:S01]  /*0ac0*/  ISETP.GT.U32.AND P0, PT, R20, 0x7feffffe, PT ;  /* 0x7feffffe1400780c */ /* 0x000fe20003f04070 */
[----:B------:R-:W-:-:S05]  /*0ad0*/  VIADD R20, R28, 0xffffffff ;  /* 0xffffffff1c147836 */ /* 0x000fca0000000000 */
[----:B------:R-:W-:-:S13]  /*0ae0*/  ISETP.GT.U32.OR P0, PT, R20, 0x7feffffe, P0 ;  /* 0x7feffffe1400780c */ /* 0x000fda0000704470 */
[----:B------:R-:W-:Y:S05]  /*0af0*/  @P0 BRA `(.L_x_10) ;  /* 0x00000000006c0947 */ /* 0x000fea0003800000 */
[----:B------:R-:W-:-:S04]  /*0b00*/  LOP3.LUT R20, R27, 0x7ff00000, RZ, 0xc0, !PT ;  /* 0x7ff000001b147812 */ /* 0x000fc800078ec0ff */
[CC--:B------:R-:W-:Y:S02]  /*0b10*/  VIADDMNMX R14, R9.reuse, -R20.reuse, 0xb9600000, !PT ;  /* 0xb9600000090e7446 */ /* 0x0c0fe40007800914 */
[----:B------:R-:W-:Y:S02]  /*0b20*/  ISETP.GE.U32.AND P0, PT, R9, R20, PT ;  /* 0x000000140900720c */ /* 0x000fe40003f06070 */
[----:B------:R-:W-:Y:S02]  /*0b30*/  VIMNMX R14, PT, PT, R14, 0x46a00000, PT ;  /* 0x46a000000e0e7848 */ /* 0x000fe40003fe0100 */
[----:B------:R-:W-:-:S05]  /*0b40*/  SEL R11, R11, 0x63400000, !P0 ;  /* 0x634000000b0b7807 */ /* 0x000fca0004000000 */
[----:B------:R-:W-:Y:S02]  /*0b50*/  IMAD.IADD R11, R14, 0x1, -R11 ;  /* 0x000000010e0b7824 */ /* 0x000fe400078e0a0b */
[----:B------:R-:W-:Y:S02]  /*0b60*/  IMAD.MOV.U32 R14, RZ, RZ, RZ ;  /* 0x000000ffff0e7224 */ /* 0x000fe400078e00ff */
[----:B------:R-:W-:-:S06]  /*0b70*/  VIADD R15, R11, 0x7fe00000 ;  /* 0x7fe000000b0f7836 */ /* 0x000fcc0000000000 */
[----:B------:R-:W-:-:S10]  /*0b80*/  DMUL R20, R24, R14 ;  /* 0x0000000e18147228 */ /* 0x000fd40000000000 */
[----:B------:R-:W-:-:S13]  /*0b90*/  FSETP.GTU.AND P0, PT, |R21|, 1.469367938527859385e-39, PT ;  /* 0x001000001500780b */ /* 0x000fda0003f0c200 */
[----:B------:R-:W-:Y:S05]  /*0ba0*/  @P0 BRA `(.L_x_11) ;  /* 0x0000000000940947 */ /* 0x000fea0003800000 */
[----:B------:R-:W-:Y:S01]  /*0bb0*/  DFMA R12, R24, -R12, R18 ;  /* 0x8000000c180c722b */ /* 0x000fe20000000012 */
[----:B------:R-:W-:-:S09]  /*0bc0*/  IMAD.MOV.U32 R14, RZ, RZ, RZ ;  /* 0x000000ffff0e7224 */ /* 0x000fd200078e00ff */
[C---:B------:R-:W-:Y:S02]  /*0bd0*/  FSETP.NEU.AND P0, PT, R13.reuse, RZ, PT ;  /* 0x000000ff0d00720b */ /* 0x040fe40003f0d000 */
[----:B------:R-:W-:-:S04]  /*0be0*/  LOP3.LUT R9, R13, 0x80000000, R27, 0x48, !PT ;  /* 0x800000000d097812 */ /* 0x000fc800078e481b */
[----:B------:R-:W-:-:S07]  /*0bf0*/  LOP3.LUT R15, R9, R15, RZ, 0xfc, !PT ;  /* 0x0000000f090f7212 */ /* 0x000fce00078efcff */
[----:B------:R-:W-:Y:S05]  /*0c00*/  @!P0 BRA `(.L_x_11) ;  /* 0x00000000007c8947 */ /* 0x000fea0003800000 */
[----:B------:R-:W-:Y:S01]  /*0c10*/  IMAD.MOV R13, RZ, RZ, -R11 ;  /* 0x000000ffff0d7224 */ /* 0x000fe200078e0a0b */
[----:B------:R-:W-:Y:S01]  /*0c20*/  DMUL.RP R14, R24, R14 ;  /* 0x0000000e180e7228 */ /* 0x000fe20000008000 */
[----:B------:R-:W-:Y:S01]  /*0c30*/  IMAD.MOV.U32 R12, RZ, RZ, RZ ;  /* 0x000000ffff0c7224 */ /* 0x000fe200078e00ff */
[----:B------:R-:W-:-:S05]  /*0c40*/  IADD3 R11, PT, PT, -R11, -0x43300000, RZ ;  /* 0xbcd000000b0b7810 */ /* 0x000fca0007ffe1ff */
[----:B------:R-:W-:-:S03]  /*0c50*/  DFMA R12, R20, -R12, R24 ;  /* 0x8000000c140c722b */ /* 0x000fc60000000018 */
[----:B------:R-:W-:-:S07]  /*0c60*/  LOP3.LUT R9, R15, R9, RZ, 0x3c, !PT ;  /* 0x000000090f097212 */ /* 0x000fce00078e3cff */
[----:B------:R-:W-:-:S04]  /*0c70*/  FSETP.NEU.AND P0, PT, |R13|, R11, PT ;  /* 0x0000000b0d00720b */ /* 0x000fc80003f0d200 */
[----:B------:R-:W-:Y:S02]  /*0c80*/  FSEL R20, R14, R20, !P0 ;  /* 0x000000140e147208 */ /* 0x000fe40004000000 */
[----:B------:R-:W-:Y:S01]  /*0c90*/  FSEL R21, R9, R21, !P0 ;  /* 0x0000001509157208 */ /* 0x000fe20004000000 */
[----:B------:R-:W-:Y:S06]  /*0ca0*/  BRA `(.L_x_11) ;  /* 0x0000000000547947 */ /* 0x000fec0003800000 */
.L_x_10:
[----:B------:R-:W-:-:S14]  /*0cb0*/  DSETP.NAN.AND P0, PT, R14, R14, PT ;  /* 0x0000000e0e00722a */ /* 0x000fdc0003f08000 */
[----:B------:R-:W-:Y:S05]  /*0cc0*/  @P0 BRA `(.L_x_12) ;  /* 0x0000000000440947 */ /* 0x000fea0003800000 */
[----:B------:R-:W-:-:S14]  /*0cd0*/  DSETP.NAN.AND P0, PT, R26, R26, PT ;  /* 0x0000001a1a00722a */ /* 0x000fdc0003f08000 */
[----:B------:R-:W-:Y:S05]  /*0ce0*/  @P0 BRA `(.L_x_13) ;  /* 0x0000000000300947 */ /* 0x000fea0003800000 */
[----:B------:R-:W-:Y:S01]  /*0cf0*/  ISETP.NE.AND P0, PT, R23, R28, PT ;  /* 0x0000001c1700720c */ /* 0x000fe20003f05270 */
[----:B------:R-:W-:Y:S02]  /*0d00*/  IMAD.MOV.U32 R20, RZ, RZ, 0x0 ;  /* 0x00000000ff147424 */ /* 0x000fe400078e00ff */
[----:B------:R-:W-:-:S10]  /*0d10*/  IMAD.MOV.U32 R21, RZ, RZ, -0x80000 ;  /* 0xfff80000ff157424 */ /* 0x000fd400078e00ff */
[----:B------:R-:W-:Y:S05]  /*0d20*/  @!P0 BRA `(.L_x_11) ;  /* 0x0000000000348947 */ /* 0x000fea0003800000 */
[----:B------:R-:W-:Y:S02]  /*0d30*/  ISETP.NE.AND P0, PT, R23, 0x7ff00000, PT ;  /* 0x7ff000001700780c */ /* 0x000fe40003f05270 */
[----:B------:R-:W-:Y:S02]  /*0d40*/  LOP3.LUT R21, R15, 0x80000000, R27, 0x48, !PT ;  /* 0x800000000f157812 */ /* 0x000fe400078e481b */
[----:B------:R-:W-:-:S13]  /*0d50*/  ISETP.EQ.OR P0, PT, R28, RZ, !P0 ;  /* 0x000000ff1c00720c */ /* 0x000fda0004702670 */
[----:B------:R-:W-:Y:S01]  /*0d60*/  @P0 LOP3.LUT R9, R21, 0x7ff00000, RZ, 0xfc, !PT ;  /* 0x7ff0000015090812 */ /* 0x000fe200078efcff */
[----:B------:R-:W-:Y:S02]  /*0d70*/  @!P0 IMAD.MOV.U32 R20, RZ, RZ, RZ ;  /* 0x000000ffff148224 */ /* 0x000fe400078e00ff */
[----:B------:R-:W-:Y:S02]  /*0d80*/  @P0 IMAD.MOV.U32 R20, RZ, RZ, RZ ;  /* 0x000000ffff140224 */ /* 0x000fe400078e00ff */
[----:B------:R-:W-:Y:S01]  /*0d90*/  @P0 IMAD.MOV.U32 R21, RZ, RZ, R9 ;  /* 0x000000ffff150224 */ /* 0x000fe200078e0009 */
[----:B------:R-:W-:Y:S06]  /*0da0*/  BRA `(.L_x_11) ;  /* 0x0000000000147947 */ /* 0x000fec0003800000 */
.L_x_13:
[----:B------:R-:W-:Y:S01]  /*0db0*/  LOP3.LUT R21, R27, 0x80000, RZ, 0xfc, !PT ;  /* 0x000800001b157812 */ /* 0x000fe200078efcff */
[----:B------:R-:W-:Y:S01]  /*0dc0*/  IMAD.MOV.U32 R20, RZ, RZ, R26 ;  /* 0x000000ffff147224 */ /* 0x000fe200078e001a */
[----:B------:R-:W-:Y:S06]  /*0dd0*/  BRA `(.L_x_11) ;  /* 0x0000000000087947 */ /* 0x000fec0003800000 */
.L_x_12:
[----:B------:R-:W-:Y:S01]  /*0de0*/  LOP3.LUT R21, R15, 0x80000, RZ, 0xfc, !PT ;  /* 0x000800000f157812 */ /* 0x000fe200078efcff */
[----:B------:R-:W-:-:S07]  /*0df0*/  IMAD.MOV.U32 R20, RZ, RZ, R14 ;  /* 0x000000ffff147224 */ /* 0x000fce00078e000e */
.L_x_11:
[----:B------:R-:W-:Y:S05]  /*0e00*/  BSYNC.RECONVERGENT B3 ;  /* 0x0000000000037941 */ /* 0x000fea0003800200 */
.L_x_9:
[----:B------:R-:W-:Y:S02]  /*0e10*/  IMAD.MOV.U32 R12, RZ, RZ, R0 ;  /* 0x000000ffff0c7224 */ /* 0x000fe400078e0000 */
[----:B------:R-:W-:-:S04]  /*0e20*/  IMAD.MOV.U32 R13, RZ, RZ, 0x0 ;  /* 0x00000000ff0d7424 */ /* 0x000fc800078e00ff */
[----:B------:R-:W-:Y:S05]  /*0e30*/  RET.REL.NODEC R12 `(_Z13ker_Error_GPUidPdS_S_) ;  /* 0xfffffff00c707950 */ /* 0x000fea0003c3ffff */
.L_x_14:
[----:B------:R-:W-:-:S00]  /*0e40*/  BRA `(.L_x_14) ;  /* 0xfffffffc00fc7947 */ /* 0x000fc0000383ffff */
[----:B------:R-:W-:-:S00]  /*0e50*/  NOP ;  /* 0x0000000000007918 */ /* 0x000fc00000000000 */
        /* <DEDUP_REMOVED lines=10> */
.L_x_21:


//--------------------- .text._Z22ker_GaussSeidelodd_GPUidPdS_ --------------------------
	.section	.text._Z22ker_GaussSeidelodd_GPUidPdS_,"ax",@progbits
	.align	128
        .global         _Z22ker_GaussSeidelodd_GPUidPdS_
        .type           _Z22ker_GaussSeidelodd_GPUidPdS_,@function
        .size           _Z22ker_GaussSeidelodd_GPUidPdS_,(.L_x_23 - _Z22ker_GaussSeidelodd_GPUidPdS_)
        .other          _Z22ker_GaussSeidelodd_GPUidPdS_,@"STO_CUDA_ENTRY STV_DEFAULT"
_Z22ker_GaussSeidelodd_GPUidPdS_:
.text._Z22ker_GaussSeidelodd_GPUidPdS_:
[----:B------:R-:W-:Y:S01]  /*0000*/  LDC R1, c[0x0][0x37c] ;  /* 0x0000df00ff017b82 */ /* 0x000fe20000000800 */
[----:B------:R-:W0:Y:S07]  /*0010*/  S2R R2, SR_CTAID.X ;  /* 0x0000000000027919 */ /* 0x000e2e0000002500 */
[----:B------:R-:W1:Y:S01]  /*0020*/  LDC R0, c[0x0][0x380] ;  /* 0x0000e000ff007b82 */ /* 0x000e620000000800 */
[----:B------:R-:W0:Y:S01]  /*0030*/  LDCU UR4, c[0x0][0x360] ;  /* 0x00006c00ff0477ac */ /* 0x000e220008000800 */
[----:B------:R-:W0:Y:S01]  /*0040*/  S2R R5, SR_TID.X ;  /* 0x0000000000057919 */ /* 0x000e220000002100 */
[----:B-1----:R-:W-:-:S05]  /*0050*/  IMAD R3, R0, R0, RZ ;  /* 0x0000000000037224 */ /* 0x002fca00078e02ff */
[----:B------:R-:W-:Y:S01]  /*0060*/  SHF.R.U32.HI R3, RZ, 0x1, R3 ;  /* 0x00000001ff037819 */ /* 0x000fe20000011603 */
[----:B0-----:R-:W-:-:S05]  /*0070*/  IMAD R2, R2, UR4, R5 ;  /* 0x0000000402027c24 */ /* 0x001fca000f8e0205 */
[----:B------:R-:W-:-:S13]  /*0080*/  ISETP.GE.AND P0, PT, R2, R3, PT ;  /* 0x000000030200720c */ /* 0x000fda0003f06270 */
[----:B------:R-:W-:Y:S05]  /*0090*/  @P0 BRA `(.L_x_15) ;  /* 0x0000000400180947 */ /* 0x000fea0003800000 */
[----:B------:R-:W-:Y:S01]  /*00a0*/  IABS R7, R0 ;  /* 0x0000000000077213 */ /* 0x000fe20000000000 */
[----:B------:R-:W0:Y:S01]  /*00b0*/  LDC.64 R10, c[0x0][0x398] ;  /* 0x0000e600ff0a7b82 */ /* 0x000e220000000a00 */
[----:B------:R-:W-:Y:S01]  /*00c0*/  SHF.L.U32 R5, R2, 0x1, RZ ;  /* 0x0000000102057819 */ /* 0x000fe200000006ff */
[----:B------:R-:W-:Y:S01]  /*00d0*/  IMAD.MOV.U32 R2, RZ, RZ, RZ ;  /* 0x000000ffff027224 */ /* 0x000fe200078e00ff */
[----:B------:R-:W1:Y:S01]  /*00e0*/  I2F.RP R4, R7 ;  /* 0x0000000700047306 */ /* 0x000e620000209400 */
[----:B------:R-:W-:Y:S01]  /*00f0*/  IADD3 R13, PT, PT, -R0, RZ, RZ ;  /* 0x000000ff000d7210 */ /* 0x000fe20007ffe1ff */
[----:B------:R-:W2:Y:S06]  /*0100*/  LDCU.64 UR4, c[0x0][0x358] ;  /* 0x00006b00ff0477ac */ /* 0x000eac0008000a00 */
[----:B-1----:R-:W1:Y:S02]  /*0110*/  MUFU.RCP R4, R4 ;  /* 0x0000000400047308 */ /* 0x002e640000001000 */
[----:B-1----:R-:W-:-:S06]  /*0120*/  VIADD R3, R4, 0xffffffe ;  /* 0x0ffffffe04037836 */ /* 0x002fcc0000000000 */
[----:B------:R-:W1:Y:S02]  /*0130*/  F2I.FTZ.U32.TRUNC.NTZ R3, R3 ;  /* 0x0000000300037305 */ /* 0x000e64000021f000 */
[----:B-1----:R-:W-:-:S04]  /*0140*/  IMAD.MOV R6, RZ, RZ, -R3 ;  /* 0x000000ffff067224 */ /* 0x002fc800078e0a03 */
[----:B------:R-:W-:Y:S01]  /*0150*/  IMAD R9, R6, R7, RZ ;  /* 0x0000000706097224 */ /* 0x000fe200078e02ff */
[----:B------:R-:W-:-:S03]  /*0160*/  IABS R6, R5 ;  /* 0x0000000500067213 */ /* 0x000fc60000000000 */
[----:B------:R-:W-:-:S06]  /*0170*/  IMAD.HI.U32 R2, R3, R9, R2 ;  /* 0x0000000903027227 */ /* 0x000fcc00078e0002 */
[----:B------:R-:W-:-:S04]  /*0180*/  IMAD.HI.U32 R4, R2, R6, RZ ;  /* 0x0000000602047227 */ /* 0x000fc800078e00ff */
[----:B------:R-:W-:-:S04]  /*0190*/  IMAD.MOV R8, RZ, RZ, -R4 ;  /* 0x000000ffff087224 */ /* 0x000fc800078e0a04 */
[C---:B------:R-:W-:Y:S02]  /*01a0*/  IMAD R3, R7.reuse, R8, R6 ;  /* 0x0000000807037224 */ /* 0x040fe400078e0206 */
[----:B------:R-:W1:Y:S03]  /*01b0*/  LDC.64 R8, c[0x0][0x390] ;  /* 0x0000e400ff087b82 */ /* 0x000e660000000a00 */
[----:B------:R-:W-:-:S13]  /*01c0*/  ISETP.GT.U32.AND P2, PT, R7, R3, PT ;  /* 0x000000030700720c */ /* 0x000fda0003f44070 */
[----:B------:R-:W-:Y:S01]  /*01d0*/  @!P2 IADD3 R3, PT, PT, R3, -R7, RZ ;  /* 0x800000070303a210 */ /* 0x000fe20007ffe0ff */
[----:B------:R-:W-:-:S03]  /*01e0*/  @!P2 VIADD R4, R4, 0x1 ;  /* 0x000000010404a836 */ /* 0x000fc60000000000 */
[----:B------:R-:W-:Y:S02]  /*01f0*/  ISETP.GE.U32.AND P1, PT, R3, R7, PT ;  /* 0x000000070300720c */ /* 0x000fe40003f26070 */
[----:B------:R-:W-:-:S04]  /*0200*/  LOP3.LUT R3, R5, R0, RZ, 0x3c, !PT ;  /* 0x0000000005037212 */ /* 0x000fc800078e3cff */
[----:B------:R-:W-:Y:S02]  /*0210*/  ISETP.GE.AND P0, PT, R3, RZ, PT ;  /* 0x000000ff0300720c */ /* 0x000fe40003f06270 */
[----:B------:R-:W-:-:S05]  /*0220*/  LOP3.LUT R3, RZ, R0, RZ, 0x33, !PT ;  /* 0x00000000ff037212 */ /* 0x000fca00078e33ff */
[----:B------:R-:W-:Y:S01]  /*0230*/  @P1 VIADD R4, R4, 0x1 ;  /* 0x0000000104041836 */ /* 0x000fe20000000000 */
[----:B------:R-:W-:-:S05]  /*0240*/  ISETP.NE.AND P1, PT, R0, RZ, PT ;  /* 0x000000ff0000720c */ /* 0x000fca0003f25270 */
[----:B------:R-:W-:-:S04]  /*0250*/  @!P0 IADD3 R4, PT, PT, -R4, RZ, RZ ;  /* 0x000000ff04048210 */ /* 0x000fc80007ffe1ff */
[----:B------:R-:W-:-:S04]  /*0260*/  SEL R4, R3, R4, !P1 ;  /* 0x0000000403047207 */ /* 0x000fc80004800000 */
[----:B------:R-:W-:Y:S02]  /*0270*/  IABS R6, R4 ;  /* 0x0000000400067213 */ /* 0x000fe40000000000 */
[C---:B------:R-:W-:Y:S02]  /*0280*/  ISETP.GE.AND P2, PT, R4.reuse, RZ, PT ;  /* 0x000000ff0400720c */ /* 0x040fe40003f46270 */
[----:B------:R-:W-:Y:S01]  /*0290*/  IADD3 R4, PT, PT, -R4, RZ, RZ ;  /* 0x000000ff04047210 */ /* 0x000fe20007ffe1ff */
[----:B------:R-:W-:-:S04]  /*02a0*/  IMAD.HI.U32 R2, R2, R6, RZ ;  /* 0x0000000602027227 */ /* 0x000fc800078e00ff */
[----:B------:R-:W-:Y:S02]  /*02b0*/  IMAD.MOV R2, RZ, RZ, -R2 ;  /* 0x000000ffff027224 */ /* 0x000fe400078e0a02 */
[----:B------:R-:W-:Y:S02]  /*02c0*/  IMAD R12, R0, R4, R5 ;  /* 0x00000004000c7224 */ /* 0x000fe400078e0205 */
[----:B------:R-:W-:-:S05]  /*02d0*/  IMAD R2, R7, R2, R6 ;  /* 0x0000000207027224 */ /* 0x000fca00078e0206 */
[----:B------:R-:W-:-:S13]  /*02e0*/  ISETP.GT.U32.AND P0, PT, R7, R2, PT ;  /* 0x000000020700720c */ /* 0x000fda0003f04070 */
[----:B------:R-:W-:-:S04]  /*02f0*/  @!P0 IADD3 R2, PT, PT, R2, -R7, RZ ;  /* 0x8000000702028210 */ /* 0x000fc80007ffe0ff */
[----:B------:R-:W-:-:S13]  /*0300*/  ISETP.GT.U32.AND P0, PT, R7, R2, PT ;  /* 0x000000020700720c */ /* 0x000fda0003f04070 */
[----:B------:R-:W-:-:S04]  /*0310*/  @!P0 IMAD.IADD R2, R2, 0x1, -R7 ;  /* 0x0000000102028824 */ /* 0x000fc800078e0a07 */
[----:B------:R-:W-:-:S05]  /*0320*/  @!P2 IMAD.MOV R2, RZ, RZ, -R2 ;  /* 0x000000ffff02a224 */ /* 0x000fca00078e0a02 */
[----:B------:R-:W-:Y:S02]  /*0330*/  SEL R5, R3, R2, !P1 ;  /* 0x0000000203057207 */ /* 0x000fe40004800000 */
[----:B------:R-:W3:Y:S02]  /*0340*/  LDC.64 R2, c[0x0][0x388] ;  /* 0x0000e200ff027b82 */ /* 0x000ee40000000a00 */
[----:B------:R-:W-:-:S04]  /*0350*/  IADD3 R4, PT, PT, R12, 0x1, R5 ;  /* 0x000000010c047810 */ /* 0x000fc80007ffe005 */
[----:B------:R-:W-:-:S04]  /*0360*/  LEA.HI R6, R4, R4, RZ, 0x1 ;  /* 0x0000000404067211 */ /* 0x000fc800078f08ff */
[----:B------:R-:W-:-:S04]  /*0370*/  LOP3.LUT R7, R6, 0xfffffffe, RZ, 0xc0, !PT ;  /* 0xfffffffe06077812 */ /* 0x000fc800078ec0ff */
[----:B------:R-:W-:Y:S01]  /*0380*/  IADD3 R7, PT, PT, R12, R4, -R7 ;  /* 0x000000040c077210 */ /* 0x000fe20007ffe807 */
[----:B------:R-:W-:-:S04]  /*0390*/  IMAD R4, R5, R0, R0 ;  /* 0x0000000005047224 */ /* 0x000fc800078e0200 */
[----:B------:R-:W-:Y:S02]  /*03a0*/  IMAD R4, R13, 0x2, R4 ;  /* 0x000000020d047824 */ /* 0x000fe400078e0204 */
[----:B------:R-:W-:-:S03]  /*03b0*/  IMAD R13, R5, R0, R7 ;  /* 0x00000000050d7224 */ /* 0x000fc600078e0207 */
[----:B------:R-:W-:Y:S01]  /*03c0*/  IADD3 R5, PT, PT, R7, R4, RZ ;  /* 0x0000000407057210 */ /* 0x000fe20007ffe0ff */
[C---:B------:R-:W-:Y:S01]  /*03d0*/  IMAD.IADD R7, R13.reuse, 0x1, R0 ;  /* 0x000000010d077824 */ /* 0x040fe200078e0200 */
[C---:B------:R-:W-:Y:S01]  /*03e0*/  IADD3 R15, PT, PT, R13.reuse, -0x1, RZ ;  /* 0xffffffff0d0f7810 */ /* 0x040fe20007ffe0ff */
[----:B---3--:R-:W-:Y:S01]  /*03f0*/  DMUL R2, R2, R2 ;  /* 0x0000000202027228 */ /* 0x008fe20000000000 */
[----:B0-----:R-:W-:-:S04]  /*0400*/  IMAD.WIDE R10, R13, 0x8, R10 ;  /* 0x000000080d0a7825 */ /* 0x001fc800078e020a */
[----:B-1----:R-:W-:-:S04]  /*0410*/  IMAD.WIDE R4, R5, 0x8, R8 ;  /* 0x0000000805047825 */ /* 0x002fc800078e0208 */
[----:B------:R-:W-:-:S04]  /*0420*/  IMAD.WIDE R6, R7, 0x8, R8 ;  /* 0x0000000807067825 */ /* 0x000fc800078e0208 */
[----:B--2---:R-:W-:-:S07]  /*0430*/  IMAD.WIDE R8, R15, 0x8, R8 ;  /* 0x000000080f087825 */ /* 0x004fce00078e0208 */
.L_x_16:
[----:B0-----:R-:W2:Y:S04]  /*0440*/  LDG.E.64 R12, desc[UR4][R8.64] ;  /* 0x00000004080c7981 */ /* 0x001ea8000c1e1b00 */
[----:B------:R-:W2:Y:S04]  /*0450*/  LDG.E.64 R14, desc[UR4][R8.64+0x10] ;  /* 0x00001004080e7981 */ /* 0x000ea8000c1e1b00 */
[----:B------:R-:W3:Y:S04]  /*0460*/  LDG.E.64 R16, desc[UR4][R6.64] ;  /* 0x0000000406107981 */ /* 0x000ee8000c1e1b00 */
[----:B------:R-:W4:Y:S04]  /*0470*/  LDG.E.64 R18, desc[UR4][R4.64] ;  /* 0x0000000404127981 */ /* 0x000f28000c1e1b00 */
[----:B------:R-:W5:Y:S01]  /*0480*/  LDG.E.64 R20, desc[UR4][R10.64] ;  /* 0x000000040a147981 */ /* 0x000f62000c1e1b00 */
[----:B--2---:R-:W-:-:S08]  /*0490*/  DADD R12, R12, R14 ;  /* 0x000000000c0c7229 */ /* 0x004fd0000000000e */
[----:B---3--:R-:W-:-:S08]  /*04a0*/  DADD R12, R16, R12 ;  /* 0x00000000100c7229 */ /* 0x008fd0000000000c */
[----:B----4-:R-:W-:-:S08]  /*04b0*/  DADD R12, R18, R12 ;  /* 0x00000000120c7229 */ /* 0x010fd0000000000c */
[----:B-----5:R-:W-:-:S08]  /*04c0*/  DFMA R12, -R2, R20, R12 ;  /* 0x00000014020c722b */ /* 0x020fd0000000010c */
[----:B------:R-:W-:-:S07]  /*04d0*/  DMUL R12, R12, 0.25 ;  /* 0x3fd000000c0c7828 */ /* 0x000fce0000000000 */
[----:B------:R0:W-:Y:S01]  /*04e0*/  STG.E.64 desc[UR4][R8.64+0x8], R12 ;  /* 0x0000080c08007986 */ /* 0x0001e2000c101b04 */
[----:B------:R-:W-:Y:S05]  /*04f0*/  BRA `(.L_x_16) ;  /* 0xfffffffc00d07947 */ /* 0x000fea000383ffff */
.L_x_15:
[----:B------:R-:W-:Y:S05]  /*0500*/  WARPSYNC.ALL ;  /* 0x0000000000007948 */ /* 0x000fea0003800000 */
[----:B------:R-:W-:Y:S06]  /*0510*/  BAR.SYNC.DEFER_BLOCKING 0x0 ;  /* 0x0000000000007b1d */ /* 0x000fec0000010000 */
[----:B------:R-:W-:Y:S05]  /*0520*/  EXIT ;  /* 0x000000000000794d */ /* 0x000fea0003800000 */
.L_x_17:
        /* <DEDUP_REMOVED lines=13> */
.L_x_23:


//--------------------- .text._Z23ker_GaussSeideleven_GPUidPdS_ --------------------------
	.section	.text._Z23ker_GaussSeideleven_GPUidPdS_,"ax",@progbits
	.align	128
        .global         _Z23ker_GaussSeideleven_GPUidPdS_
        .type           _Z23ker_GaussSeideleven_GPUidPdS_,@function
        .size           _Z23ker_GaussSeideleven_GPUidPdS_,(.L_x_24 - _Z23ker_GaussSeideleven_GPUidPdS_)
        .other          _Z23ker_GaussSeideleven_GPUidPdS_,@"STO_CUDA_ENTRY STV_DEFAULT"
_Z23ker_GaussSeideleven_GPUidPdS_:
.text._Z23ker_GaussSeideleven_GPUidPdS_:
        /* <DEDUP_REMOVED lines=35> */
[----:B------:R-:W-:Y:S02]  /*0230*/  @P1 IADD3 R4, PT, PT, R4, 0x1, RZ ;  /* 0x0000000104041810 */ /* 0x000fe40007ffe0ff */
[----:B------:R-:W-:-:S04]  /*0240*/  ISETP.NE.AND P1, PT, R0, RZ, PT ;  /* 0x000000ff0000720c */ /* 0x000fc80003f25270 */
[----:B------:R-:W-:-:S05]  /*0250*/  @!P0 IMAD.MOV R4, RZ, RZ, -R4 ;  /* 0x000000ffff048224 */ /* 0x000fca00078e0a04 */
[----:B------:R-:W-:-:S04]  /*0260*/  SEL R4, R3, R4, !P1 ;  /* 0x0000000403047207 */ /* 0x000fc80004800000 */
[----:B------:R-:W-:Y:S02]  /*0270*/  IABS R6, R4 ;  /* 0x0000000400067213 */ /* 0x000fe40000000000 */
[----:B------:R-:W-:Y:S01]  /*0280*/  ISETP.GE.AND P2, PT, R4, RZ, PT ;  /* 0x000000ff0400720c */ /* 0x000fe20003f46270 */
[----:B------:R-:W-:Y:S02]  /*0290*/  IMAD.MOV R4, RZ, RZ, -R4 ;  /* 0x000000ffff047224 */ /* 0x000fe400078e0a04 */
[----:B------:R-:W-:-:S04]  /*02a0*/  IMAD.HI.U32 R2, R2, R6, RZ ;  /* 0x0000000602027227 */ /* 0x000fc800078e00ff */
[----:B------:R-:W-:Y:S01]  /*02b0*/  IMAD R12, R0, R4, R5 ;  /* 0x00000004000c7224 */ /* 0x000fe200078e0205 */
[----:B------:R-:W-:-:S05]  /*02c0*/  IADD3 R2, PT, PT, -R2, RZ, RZ ;  /* 0x000000ff02027210 */ /* 0x000fca0007ffe1ff */
[----:B------:R-:W-:-:S05]  /*02d0*/  IMAD R2, R7, R2, R6 ;  /* 0x0000000207027224 */ /* 0x000fca00078e0206 */
[----:B------:R-:W-:-:S13]  /*02e0*/  ISETP.GT.U32.AND P0, PT, R7, R2, PT ;  /* 0x000000020700720c */ /* 0x000fda0003f04070 */
[----:B------:R-:W-:-:S05]  /*02f0*/  @!P0 IMAD.IADD R2, R2, 0x1, -R7 ;  /* 0x0000000102028824 */ /* 0x000fca00078e0a07 */
[----:B------:R-:W-:-:S13]  /*0300*/  ISETP.GT.U32.AND P0, PT, R7, R2, PT ;  /* 0x000000020700720c */ /* 0x000fda0003f04070 */
[----:B------:R-:W-:-:S04]  /*0310*/  @!P0 IADD3 R2, PT, PT, R2, -R7, RZ ;  /* 0x8000000702028210 */ /* 0x000fc80007ffe0ff */
[----:B------:R-:W-:-:S04]  /*0320*/  @!P2 IADD3 R2, PT, PT, -R2, RZ, RZ ;  /* 0x000000ff0202a210 */ /* 0x000fc80007ffe1ff */
[----:B------:R-:W-:Y:S02]  /*0330*/  SEL R5, R3, R2, !P1 ;  /* 0x0000000203057207 */ /* 0x000fe40004800000 */
[----:B------:R-:W3:Y:S03]  /*0340*/  LDC.64 R2, c[0x0][0x388] ;  /* 0x0000e200ff027b82 */ /* 0x000ee60000000a00 */
[----:B------:R-:W-:-:S05]  /*0350*/  IMAD.IADD R4, R12, 0x1, R5 ;  /* 0x000000010c047824 */ /* 0x000fca00078e0205 */
[----:B------:R-:W-:-:S04]  /*0360*/  LEA.HI R6, R4, R4, RZ, 0x1 ;  /* 0x0000000404067211 */ /* 0x000fc800078f08ff */
[----:B------:R-:W-:-:S04]  /*0370*/  LOP3.LUT R7, R6, 0xfffffffe, RZ, 0xc0, !PT ;  /* 0xfffffffe06077812 */ /* 0x000fc800078ec0ff */
[----:B------:R-:W-:Y:S01]  /*0380*/  IADD3 R7, PT, PT, R12, R4, -R7 ;  /* 0x000000040c077210 */ /* 0x000fe20007ffe807 */
[----:B------:R-:W-:-:S04]  /*0390*/  IMAD R4, R5, R0, R0 ;  /* 0x0000000005047224 */ /* 0x000fc800078e0200 */
[----:B------:R-:W-:Y:S02]  /*03a0*/  IMAD R4, R13, 0x2, R4 ;  /* 0x000000020d047824 */ /* 0x000fe400078e0204 */
[----:B------:R-:W-:Y:S01]  /*03b0*/  IMAD R13, R5, R0, R7 ;  /* 0x00000000050d7224 */ /* 0x000fe200078e0207 */
[----:B---3--:R-:W-:Y:S02]  /*03c0*/  DMUL R2, R2, R2 ;  /* 0x0000000202027228 */ /* 0x008fe40000000000 */
[----:B------:R-:W-:Y:S01]  /*03d0*/  IADD3 R5, PT, PT, R7, R4, RZ ;  /* 0x0000000407057210 */ /* 0x000fe20007ffe0ff */
[C---:B------:R-:W-:Y:S01]  /*03e0*/  IMAD.IADD R7, R13.reuse, 0x1, R0 ;  /* 0x000000010d077824 */ /* 0x040fe200078e0200 */
[C---:B------:R-:W-:Y:S01]  /*03f0*/  IADD3 R15, PT, PT, R13.reuse, -0x1, RZ ;  /* 0xffffffff0d0f7810 */ /* 0x040fe20007ffe0ff */
[----:B0-----:R-:W-:-:S04]  /*0400*/  IMAD.WIDE R10, R13, 0x8, R10 ;  /* 0x000000080d0a7825 */ /* 0x001fc800078e020a */
[----:B-1----:R-:W-:-:S04]  /*0410*/  IMAD.WIDE R4, R5, 0x8, R8 ;  /* 0x0000000805047825 */ /* 0x002fc800078e0208 */
[----:B------:R-:W-:-:S04]  /*0420*/  IMAD.WIDE R6, R7, 0x8, R8 ;  /* 0x0000000807067825 */ /* 0x000fc800078e0208 */
[----:B--2---:R-:W-:-:S07]  /*0430*/  IMAD.WIDE R8, R15, 0x8, R8 ;  /* 0x000000080f087825 */ /* 0x004fce00078e0208 */
.L_x_19:
        /* <DEDUP_REMOVED lines=12> */
.L_x_18:
[----:B------:R-:W-:Y:S05]  /*0500*/  WARPSYNC.ALL ;  /* 0x0000000000007948 */ /* 0x000fea0003800000 */
[----:B------:R-:W-:Y:S06]  /*0510*/  BAR.SYNC.DEFER_BLOCKING 0x0 ;  /* 0x0000000000007b1d */ /* 0x000fec0000010000 */
[----:B------:R-:W-:Y:S05]  /*0520*/  EXIT ;  /* 0x000000000000794d */ /* 0x000fea0003800000 */
.L_x_20:
        /* <DEDUP_REMOVED lines=13> */
.L_x_24:


//--------------------- .nv.shared._Z13ker_Error_GPUidPdS_S_ --------------------------
	.section	.nv.shared._Z13ker_Error_GPUidPdS_S_,"aw",@nobits
	.sectionflags	@""
	.align	16
	.zero		1024


//--------------------- .nv.shared.reserved.0     --------------------------
	.section	.nv.shared.reserved.0,"aw",@nobits
	.weak		__nv_reservedSMEM_offset_0_alias
	.size		__nv_reservedSMEM_offset_0_alias, 0, 64
	.other		__nv_reservedSMEM_offset_0_alias,@"STO_CUDA_RESERVED_SHARED STV_DEFAULT"
__nv_reservedSMEM_offset_0_alias:
	.zero		0
	.zero		64


//--------------------- .nv.shared._Z22ker_GaussSeidelodd_GPUidPdS_ --------------------------
	.section	.nv.shared._Z22ker_GaussSeidelodd_GPUidPdS_,"aw",@nobits
	.sectionflags	@""
	.align	16
	.zero		1024


//--------------------- .nv.shared._Z23ker_GaussSeideleven_GPUidPdS_ --------------------------
	.section	.nv.shared._Z23ker_GaussSeideleven_GPUidPdS_,"aw",@nobits
	.sectionflags	@""
	.align	16
	.zero		1024


//--------------------- .nv.constant0._Z13ker_Error_GPUidPdS_S_ --------------------------
	.section	.nv.constant0._Z13ker_Error_GPUidPdS_S_,"a",@progbits
	.sectionflags	@""
	.align	4
.nv.constant0._Z13ker_Error_GPUidPdS_S_:
	.zero		936


//--------------------- .nv.constant0._Z22ker_GaussSeidelodd_GPUidPdS_ --------------------------
	.section	.nv.constant0._Z22ker_GaussSeidelodd_GPUidPdS_,"a",@progbits
	.sectionflags	@""
	.align	4
.nv.constant0._Z22ker_GaussSeidelodd_GPUidPdS_:
	.zero		928


//--------------------- .nv.constant0._Z23ker_GaussSeideleven_GPUidPdS_ --------------------------
	.section	.nv.constant0._Z23ker_GaussSeideleven_GPUidPdS_,"a",@progbits
	.sectionflags	@""
	.align	4
.nv.constant0._Z23ker_GaussSeideleven_GPUidPdS_:
	.zero		928


//--------------------- SYMBOLS --------------------------

	.type		.nv.reservedSmem.offset0,@object
	.size		.nv.reservedSmem.offset0,0x4
	.type		.nv.reservedSmem.cap,@object
	.size		.nv.reservedSmem.cap,0x4
